	.target	sm_90a

	.elftype	@"ET_EXEC"


//--------------------- .note.nv.tkinfo           --------------------------
	.section	.note.nv.tkinfo,"",@"SHT_NOTE"
	.sectionflags	@"SHF_NOTE_NV_TKINFO"
	.tkinfo
        /*0018*/ 	.word	0x00000002
        /*0030*/ 	.string	""
        /*0030*/ 	.string	"ptxas"
        /*0030*/ 	.string	"Cuda compilation tools, release 13.0, V13.0.88"
        /*0030*/ 	.string	"Build cuda_13.0.r13.0/compiler.36424714_0"
        /*0030*/ 	.string	"-arch sm_90a -m 64 "



//--------------------- .note.nv.cuinfo           --------------------------
	.section	.note.nv.cuinfo,"",@"SHT_NOTE"
	.sectionflags	@"SHF_NOTE_NV_CUINFO"
        /*0018*/ 	.short	0x0002
        /*001a*/ 	.short	0x005a
        /*001c*/ 	.short	0x0082
	.zero		2


//--------------------- .nv.info                  --------------------------
	.section	.nv.info,"",@"SHT_CUDA_INFO"
	.align	4


	//----- nvinfo : EIATTR_REGCOUNT
	.align		4
        /*0000*/ 	.byte	0x04, 0x2f
        /*0002*/ 	.short	(.L_12 - .L_11)
	.align		4
.L_11:
        /*0004*/ 	.word	index@(_ZN7cutlass13device_kernelINS_4gemm6kernel13GemmUniversalIN4cute5tupleIJiiiiEEENS1_10collective13CollectiveMmaINS1_37MainloopSm90TmaGmmaWarpSpecializedFP8ILi9ENS5_IJNS4_1CILi1EEESB_SB_EEENS1_35KernelTmaWarpSpecializedCooperativeEEENS5_IJNSA_ILi256EEENSA_ILi128EEENSA_ILi64EEEEEENS_12float_e5m2_tENS5_IJlSB_lEEESJ_SK_NS4_8TiledMMAINS4_8MMA_AtomIJNS4_4SM904GMMA31MMA_64x128x32_F32E5M2E5M2_SS_TNILNSO_7ScaleInE1ELSQ_1EEEEEENS4_6LayoutINS5_IJNSA_ILi2EEESB_SB_EEENS5_IJSB_NSA_ILi0EEESW_EEEEENS5_IJNS4_10UnderscoreESZ_SZ_EEEEENS4_13SM90_TMA_LOADENS4_14ComposedLayoutINS4_7SwizzleILi2ELi4ELi3EEENS4_18smem_ptr_flag_bitsILi8EEENST_INS5_IJNSA_ILi8EEESH_EEENS5_IJSH_SB_EEEEEEEvNS4_8identityES12_S1C_vS1D_EENS_8epilogue10collective6detail29Sm90TmaWarpSpecializedAdapterINS1G_15DefaultEpilogueISJ_SK_SK_NS1F_6thread17LinearCombinationISJ_Li1EffLNS1K_9ScaleType4KindE0ELNS_15FloatRoundStyleE2ESJ_EENS1_15EpilogueDefaultEEEEEvvEEEEvNT_6ParamsE)
        /*0008*/ 	.word	0x000000a8


	//----- nvinfo : EIATTR_FRAME_SIZE
	.align		4
.L_12:
        /*000c*/ 	.byte	0x04, 0x11
        /*000e*/ 	.short	(.L_14 - .L_13)
	.align		4
.L_13:
        /*0010*/ 	.word	index@(_ZN7cutlass13device_kernelINS_4gemm6kernel13GemmUniversalIN4cute5tupleIJiiiiEEENS1_10collective13CollectiveMmaINS1_37MainloopSm90TmaGmmaWarpSpecializedFP8ILi9ENS5_IJNS4_1CILi1EEESB_SB_EEENS1_35KernelTmaWarpSpecializedCooperativeEEENS5_IJNSA_ILi256EEENSA_ILi128EEENSA_ILi64EEEEEENS_12float_e5m2_tENS5_IJlSB_lEEESJ_SK_NS4_8TiledMMAINS4_8MMA_AtomIJNS4_4SM904GMMA31MMA_64x128x32_F32E5M2E5M2_SS_TNILNSO_7ScaleInE1ELSQ_1EEEEEENS4_6LayoutINS5_IJNSA_ILi2EEESB_SB_EEENS5_IJSB_NSA_ILi0EEESW_EEEEENS5_IJNS4_10UnderscoreESZ_SZ_EEEEENS4_13SM90_TMA_LOADENS4_14ComposedLayoutINS4_7SwizzleILi2ELi4ELi3EEENS4_18smem_ptr_flag_bitsILi8EEENST_INS5_IJNSA_ILi8EEESH_EEENS5_IJSH_SB_EEEEEEEvNS4_8identityES12_S1C_vS1D_EENS_8epilogue10collective6detail29Sm90TmaWarpSpecializedAdapterINS1G_15DefaultEpilogueISJ_SK_SK_NS1F_6thread17LinearCombinationISJ_Li1EffLNS1K_9ScaleType4KindE0ELNS_15FloatRoundStyleE2ESJ_EENS1_15EpilogueDefaultEEEEEvvEEEEvNT_6ParamsE)
        /*0014*/ 	.word	0x00000100


	//----- nvinfo : EIATTR_MIN_STACK_SIZE
	.align		4
.L_14:
        /*0018*/ 	.byte	0x04, 0x12
        /*001a*/ 	.short	(.L_16 - .L_15)
	.align		4
.L_15:
        /*001c*/ 	.word	index@(_ZN7cutlass13device_kernelINS_4gemm6kernel13GemmUniversalIN4cute5tupleIJiiiiEEENS1_10collective13CollectiveMmaINS1_37MainloopSm90TmaGmmaWarpSpecializedFP8ILi9ENS5_IJNS4_1CILi1EEESB_SB_EEENS1_35KernelTmaWarpSpecializedCooperativeEEENS5_IJNSA_ILi256EEENSA_ILi128EEENSA_ILi64EEEEEENS_12float_e5m2_tENS5_IJlSB_lEEESJ_SK_NS4_8TiledMMAINS4_8MMA_AtomIJNS4_4SM904GMMA31MMA_64x128x32_F32E5M2E5M2_SS_TNILNSO_7ScaleInE1ELSQ_1EEEEEENS4_6LayoutINS5_IJNSA_ILi2EEESB_SB_EEENS5_IJSB_NSA_ILi0EEESW_EEEEENS5_IJNS4_10UnderscoreESZ_SZ_EEEEENS4_13SM90_TMA_LOADENS4_14ComposedLayoutINS4_7SwizzleILi2ELi4ELi3EEENS4_18smem_ptr_flag_bitsILi8EEENST_INS5_IJNSA_ILi8EEESH_EEENS5_IJSH_SB_EEEEEEEvNS4_8identityES12_S1C_vS1D_EENS_8epilogue10collective6detail29Sm90TmaWarpSpecializedAdapterINS1G_15DefaultEpilogueISJ_SK_SK_NS1F_6thread17LinearCombinationISJ_Li1EffLNS1K_9ScaleType4KindE0ELNS_15FloatRoundStyleE2ESJ_EENS1_15EpilogueDefaultEEEEEvvEEEEvNT_6ParamsE)
        /*0020*/ 	.word	0x00000100
.L_16:


//--------------------- .nv.compat                --------------------------
	.section	.nv.compat,"",@"SHT_CUDA_COMPAT_INFO"
	.align	4
        /*0000*/ 	.byte	0x02, 0x09, 0x01, 0x00, 0x02, 0x02, 0x04, 0x00, 0x02, 0x05, 0x05, 0x00, 0x03, 0x07, 0x01, 0x01
        /*0010*/ 	.byte	0x02, 0x03, 0x01, 0x00, 0x02, 0x06, 0x01, 0x00, 0x04, 0x0b, 0x08, 0x00, 0x00, 0x00, 0x00, 0x00
        /*0020*/ 	.byte	0x00, 0x00, 0x00, 0x00


//--------------------- .nv.info._ZN7cutlass13device_kernelINS_4gemm6kernel13GemmUniversalIN4cute5tupleIJiiiiEEENS1_10collective13CollectiveMmaINS1_37MainloopSm90TmaGmmaWarpSpecializedFP8ILi9ENS5_IJNS4_1CILi1EEESB_SB_EEENS1_35KernelTmaWarpSpecializedCooperativeEEENS5_IJNSA_ILi256EEENSA_ILi128EEENSA_ILi64EEEEEENS_12float_e5m2_tENS5_IJlSB_lEEESJ_SK_NS4_8TiledMMAINS4_8MMA_AtomIJNS4_4SM904GMMA31MMA_64x128x32_F32E5M2E5M2_SS_TNILNSO_7ScaleInE1ELSQ_1EEEEEENS4_6LayoutINS5_IJNSA_ILi2EEESB_SB_EEENS5_IJSB_NSA_ILi0EEESW_EEEEENS5_IJNS4_10UnderscoreESZ_SZ_EEEEENS4_13SM90_TMA_LOADENS4_14ComposedLayoutINS4_7SwizzleILi2ELi4ELi3EEENS4_18smem_ptr_flag_bitsILi8EEENST_INS5_IJNSA_ILi8EEESH_EEENS5_IJSH_SB_EEEEEEEvNS4_8identityES12_S1C_vS1D_EENS_8epilogue10collective6detail29Sm90TmaWarpSpecializedAdapterINS1G_15DefaultEpilogueISJ_SK_SK_NS1F_6thread17LinearCombinationISJ_Li1EffLNS1K_9ScaleType4KindE0ELNS_15FloatRoundStyleE2ESJ_EENS1_15EpilogueDefaultEEEEEvvEEEEvNT_6ParamsE --------------------------
	.section	.nv.info._ZN7cutlass13device_kernelINS_4gemm6kernel13GemmUniversalIN4cute5tupleIJiiiiEEENS1_10collective13CollectiveMmaINS1_37MainloopSm90TmaGmmaWarpSpecializedFP8ILi9ENS5_IJNS4_1CILi1EEESB_SB_EEENS1_35KernelTmaWarpSpecializedCooperativeEEENS5_IJNSA_ILi256EEENSA_ILi128EEENSA_ILi64EEEEEENS_12float_e5m2_tENS5_IJlSB_lEEESJ_SK_NS4_8TiledMMAINS4_8MMA_AtomIJNS4_4SM904GMMA31MMA_64x128x32_F32E5M2E5M2_SS_TNILNSO_7ScaleInE1ELSQ_1EEEEEENS4_6LayoutINS5_IJNSA_ILi2EEESB_SB_EEENS5_IJSB_NSA_ILi0EEESW_EEEEENS5_IJNS4_10UnderscoreESZ_SZ_EEEEENS4_13SM90_TMA_LOADENS4_14ComposedLayoutINS4_7SwizzleILi2ELi4ELi3EEENS4_18smem_ptr_flag_bitsILi8EEENST_INS5_IJNSA_ILi8EEESH_EEENS5_IJSH_SB_EEEEEEEvNS4_8identityES12_S1C_vS1D_EENS_8epilogue10collective6detail29Sm90TmaWarpSpecializedAdapterINS1G_15DefaultEpilogueISJ_SK_SK_NS1F_6thread17LinearCombinationISJ_Li1EffLNS1K_9ScaleType4KindE0ELNS_15FloatRoundStyleE2ESJ_EENS1_15EpilogueDefaultEEEEEvvEEEEvNT_6ParamsE,"",@"SHT_CUDA_INFO"
	.sectionflags	@""
	.align	4


	//----- nvinfo : EIATTR_CUDA_API_VERSION
	.align		4
        /*0000*/ 	.byte	0x04, 0x37
        /*0002*/ 	.short	(.L_18 - .L_17)
.L_17:
        /*0004*/ 	.word	0x00000082


	//----- nvinfo : EIATTR_KPARAM_INFO
	.align		4
.L_18:
        /*0008*/ 	.byte	0x04, 0x17
        /*000a*/ 	.short	(.L_20 - .L_19)
.L_19:
        /*000c*/ 	.word	0x00000000
        /*0010*/ 	.short	0x0000
        /*0012*/ 	.short	0x0070
        /*0014*/ 	.byte	0x00, 0xf0, 0x01, 0x10


	//----- nvinfo : EIATTR_SPARSE_MMA_MASK
	.align		4
.L_20:
        /*0018*/ 	.byte	0x03, 0x50
        /*001a*/ 	.short	0x0000


	//----- nvinfo : EIATTR_MAXREG_COUNT
	.align		4
        /*001c*/ 	.byte	0x03, 0x1b
        /*001e*/ 	.short	0x00a8


	//----- nvinfo : EIATTR_NUM_BARRIERS
	.align		4
        /*0020*/ 	.byte	0x02, 0x4c
        /*0022*/ 	.byte	0x01
	.zero		1


	//----- nvinfo : EIATTR_ANNOTATIONS
	.align		4
        /*0024*/ 	.byte	0x04, 0x55
        /*0026*/ 	.short	(.L_22 - .L_21)


	//   ....[0]....
.L_21:
        /*0028*/ 	.word	0x00000001
        /*002c*/ 	.byte	0x60, 0x06, 0x00, 0x00, 0x01, 0x00, 0x00, 0x00, 0x80, 0x06, 0x00, 0x00, 0x01, 0x00, 0x00, 0x00
        /* <DEDUP_REMOVED lines=193> */
        /*0c4c*/ 	.byte	0x30, 0x06, 0x01, 0x00


	//----- nvinfo : EIATTR_MERCURY_ISA_VERSION
	.align		4
.L_22:
        /*0c50*/ 	.byte	0x03, 0x5f
        /*0c52*/ 	.short	0x0101


	//----- nvinfo : EIATTR_INT_WARP_WIDE_INSTR_OFFSETS
	.align		4
        /*0c54*/ 	.byte	0x04, 0x31
        /*0c56*/ 	.short	(.L_24 - .L_23)


	//   ....[0]....
.L_23:
        /*0c58*/ 	.word	0x00000530


	//   ....[1]....
        /*0c5c*/ 	.word	0x00000540


	//   ....[2]....
        /*0c60*/ 	.word	0x00000670


	//----- nvinfo : EIATTR_COOP_GROUP_MASK_REGIDS
	.align		4
.L_24:
        /*0c64*/ 	.byte	0x04, 0x29
        /*0c66*/ 	.short	(.L_26 - .L_25)


	//   ....[0]....
.L_25:
        /*0c68*/ 	.word	0xffffffff


	//   ....[1]....
        /*0c6c*/ 	.word	0xffffffff


	//   ....[2]....
        /*0c70*/ 	.word	0xffffffff


	//   ....[3]....
        /*0c74*/ 	.word	0xffffffff


	//   ....[4]....
        /*0c78*/ 	.word	0xffffffff


	//----- nvinfo : EIATTR_COOP_GROUP_INSTR_OFFSETS
	.align		4
.L_26:
        /*0c7c*/ 	.byte	0x04, 0x28
        /*0c7e*/ 	.short	(.L_28 - .L_27)


	//   ....[0]....
.L_27:
        /*0c80*/ 	.word	0x00000070


	//   ....[1]....
        /*0c84*/ 	.word	0x00000080


	//   ....[2]....
        /*0c88*/ 	.word	0x000001a0


	//   ....[3]....
        /*0c8c*/ 	.word	0x00000480


	//   ....[4]....
        /*0c90*/ 	.word	0x000013c0


	//----- nvinfo : EIATTR_REG_RECONFIG
	.align		4
.L_28:
        /*0c94*/ 	.byte	0x01, 0x54
	.zero		2


	//----- nvinfo : EIATTR_MBARRIER_INSTR_OFFSETS
	.align		4
        /*0c98*/ 	.byte	0x04, 0x39
        /*0c9a*/ 	.short	(.L_30 - .L_29)


	//   ....[0]....
.L_29:
        /*0c9c*/ 	.word	0x00000340
        /*0ca0*/ 	.word	0x000000ff
        /*0ca4*/ 	.word	0x00000000
        /*0ca8*/ 	.short	0x0100
        /*0caa*/ 	.byte	0x09
	.zero		1


	//   ....[1]....
        /*0cac*/ 	.word	0x00000350
        /*0cb0*/ 	.word	0x000000ff
        /*0cb4*/ 	.word	0x00000048
        /*0cb8*/ 	.short	0x0100
        /*0cba*/ 	.byte	0x09
	.zero		1


	//   ....[2]....
        /*0cbc*/ 	.word	0x00000360
        /*0cc0*/ 	.word	0x000000ff
        /*0cc4*/ 	.word	0x00000008
        /*0cc8*/ 	.short	0x0100
        /*0cca*/ 	.byte	0x09
	.zero		1


	//   ....[3]....
        /*0ccc*/ 	.word	0x00000370
        /*0cd0*/ 	.word	0x000000ff
        /*0cd4*/ 	.word	0x00000050
        /*0cd8*/ 	.short	0x0100
        /*0cda*/ 	.byte	0x09
	.zero		1


	//   ....[4]....
        /*0cdc*/ 	.word	0x00000380
        /*0ce0*/ 	.word	0x000000ff
        /*0ce4*/ 	.word	0x00000010
        /*0ce8*/ 	.short	0x0100
        /*0cea*/ 	.byte	0x09
	.zero		1


	//   ....[5]....
        /*0cec*/ 	.word	0x00000390
        /*0cf0*/ 	.word	0x000000ff
        /*0cf4*/ 	.word	0x00000058
        /*0cf8*/ 	.short	0x0100
        /*0cfa*/ 	.byte	0x09
	.zero		1


	//   ....[6]....
        /*0cfc*/ 	.word	0x000003a0
        /*0d00*/ 	.word	0x000000ff
        /*0d04*/ 	.word	0x00000018
        /*0d08*/ 	.short	0x0100
        /*0d0a*/ 	.byte	0x09
	.zero		1


	//   ....[7]....
        /*0d0c*/ 	.word	0x000003b0
        /*0d10*/ 	.word	0x000000ff
        /*0d14*/ 	.word	0x00000060
        /*0d18*/ 	.short	0x0100
        /*0d1a*/ 	.byte	0x09
	.zero		1


	//   ....[8]....
        /*0d1c*/ 	.word	0x000003c0
        /*0d20*/ 	.word	0x000000ff
        /*0d24*/ 	.word	0x00000020
        /*0d28*/ 	.short	0x0100
        /*0d2a*/ 	.byte	0x09
	.zero		1


	//   ....[9]....
        /*0d2c*/ 	.word	0x000003d0
        /*0d30*/ 	.word	0x000000ff
        /*0d34*/ 	.word	0x00000068
        /*0d38*/ 	.short	0x0100
        /*0d3a*/ 	.byte	0x09
	.zero		1


	//   ....[10]....
        /*0d3c*/ 	.word	0x000003e0
        /*0d40*/ 	.word	0x000000ff
        /*0d44*/ 	.word	0x00000028
        /*0d48*/ 	.short	0x0100
        /*0d4a*/ 	.byte	0x09
	.zero		1


	//   ....[11]....
        /*0d4c*/ 	.word	0x000003f0
        /*0d50*/ 	.word	0x000000ff
        /*0d54*/ 	.word	0x00000070
        /*0d58*/ 	.short	0x0100
        /*0d5a*/ 	.byte	0x09
	.zero		1


	//   ....[12]....
        /*0d5c*/ 	.word	0x00000400
        /*0d60*/ 	.word	0x000000ff
        /*0d64*/ 	.word	0x00000030
        /*0d68*/ 	.short	0x0100
        /*0d6a*/ 	.byte	0x09
	.zero		1


	//   ....[13]....
        /*0d6c*/ 	.word	0x00000410
        /*0d70*/ 	.word	0x000000ff
        /*0d74*/ 	.word	0x00000078
        /*0d78*/ 	.short	0x0100
        /*0d7a*/ 	.byte	0x09
	.zero		1


	//   ....[14]....
        /*0d7c*/ 	.word	0x00000420
        /*0d80*/ 	.word	0x000000ff
        /*0d84*/ 	.word	0x00000038
        /*0d88*/ 	.short	0x0100
        /*0d8a*/ 	.byte	0x09
	.zero		1


	//   ....[15]....
        /*0d8c*/ 	.word	0x00000430
        /*0d90*/ 	.word	0x000000ff
        /*0d94*/ 	.word	0x00000080
        /*0d98*/ 	.short	0x0100
        /*0d9a*/ 	.byte	0x09
	.zero		1


	//   ....[16]....
        /*0d9c*/ 	.word	0x00000440
        /*0da0*/ 	.word	0x000000ff
        /*0da4*/ 	.word	0x00000040
        /*0da8*/ 	.short	0x0100
        /*0daa*/ 	.byte	0x09
	.zero		1


	//   ....[17]....
        /*0dac*/ 	.word	0x00000450
        /*0db0*/ 	.word	0x000000ff
        /*0db4*/ 	.word	0x00000088
        /*0db8*/ 	.short	0x0100
        /*0dba*/ 	.byte	0x09
	.zero		1


	//   ....[18]....
        /*0dbc*/ 	.word	0x000006a0
        /*0dc0*/ 	.word	0x000000ff
        /*0dc4*/ 	.word	0x000000a0
        /*0dc8*/ 	.short	0x0100
        /*0dca*/ 	.byte	0x06
	.zero		1


	//   ....[19]....
        /*0dcc*/ 	.word	0x000006b0
        /*0dd0*/ 	.word	0x000000ff
        /*0dd4*/ 	.word	0x000000a8
        /*0dd8*/ 	.short	0x0100
        /*0dda*/ 	.byte	0x06
	.zero		1


	//   ....[20]....
        /*0ddc*/ 	.word	0x00001bd0
        /*0de0*/ 	.word	0x000000ff
        /*0de4*/ 	.word	0x00000000
        /*0de8*/ 	.short	0x010a
        /*0dea*/ 	.byte	0x06
	.zero		1


	//   ....[21]....
        /*0dec*/ 	.word	0x00001c10
        /*0df0*/ 	.word	0x000000ff
        /*0df4*/ 	.word	0x00000000
        /*0df8*/ 	.short	0x010a
        /*0dfa*/ 	.byte	0x06
	.zero		1


	//   ....[22]....
        /*0dfc*/ 	.word	0x00002ea0
        /*0e00*/ 	.word	0x000000ff
        /*0e04*/ 	.word	0x00000000
        /*0e08*/ 	.short	0x010a
        /*0e0a*/ 	.byte	0x10
	.zero		1


	//   ....[23]....
        /*0e0c*/ 	.word	0x00002ee0
        /*0e10*/ 	.word	0x000000ff
        /*0e14*/ 	.word	0x00000000
        /*0e18*/ 	.short	0x010a
        /*0e1a*/ 	.byte	0x10
	.zero		1


	//   ....[24]....
        /*0e1c*/ 	.word	0x00003f80
        /*0e20*/ 	.word	0x000000ff
        /*0e24*/ 	.word	0x00000000
        /*0e28*/ 	.short	0x0101
        /*0e2a*/ 	.byte	0x08
	.zero		1


	//   ....[25]....
        /*0e2c*/ 	.word	0x00005150
        /*0e30*/ 	.word	0x000000ff
        /*0e34*/ 	.word	0x00000000
        /*0e38*/ 	.short	0x0101
        /*0e3a*/ 	.byte	0x08
	.zero		1


	//   ....[26]....
        /*0e3c*/ 	.word	0x0000f580
        /*0e40*/ 	.word	0x0000000d
        /*0e44*/ 	.word	0x00000048
        /*0e48*/ 	.short	0x010a
        /*0e4a*/ 	.byte	0x3f
	.zero		1


	//   ....[27]....
        /*0e4c*/ 	.word	0x0000f940
        /*0e50*/ 	.word	0x00000004
        /*0e54*/ 	.word	0x000000a8
        /*0e58*/ 	.short	0x0101
        /*0e5a*/ 	.byte	0x3f
	.zero		1


	//   ....[28]....
        /*0e5c*/ 	.word	0x000100b0
        /*0e60*/ 	.word	0x00000007
        /*0e64*/ 	.word	0x00000000
        /*0e68*/ 	.short	0x010a
        /*0e6a*/ 	.byte	0x3f
	.zero		1


	//   ....[29]....
        /*0e6c*/ 	.word	0x00010130
        /*0e70*/ 	.word	0x00000009
        /*0e74*/ 	.word	0x00000000
        /*0e78*/ 	.short	0x010a
        /*0e7a*/ 	.byte	0x3f
	.zero		1


	//   ....[30]....
        /*0e7c*/ 	.word	0x000101c0
        /*0e80*/ 	.word	0x00000006
        /*0e84*/ 	.word	0x00000000
        /*0e88*/ 	.short	0x010a
        /*0e8a*/ 	.byte	0x3f
	.zero		1


	//   ....[31]....
        /*0e8c*/ 	.word	0x00010250
        /*0e90*/ 	.word	0x00000009
        /*0e94*/ 	.word	0x00000000
        /*0e98*/ 	.short	0x010a
        /*0e9a*/ 	.byte	0x3f
	.zero		1


	//   ....[32]....
        /*0e9c*/ 	.word	0x000102e0
        /*0ea0*/ 	.word	0x00000006
        /*0ea4*/ 	.word	0x00000000
        /*0ea8*/ 	.short	0x010a
        /*0eaa*/ 	.byte	0x3f
	.zero		1


	//   ....[33]....
        /*0eac*/ 	.word	0x00010370
        /*0eb0*/ 	.word	0x00000009
        /*0eb4*/ 	.word	0x00000000
        /*0eb8*/ 	.short	0x010a
        /*0eba*/ 	.byte	0x3f
	.zero		1


	//   ....[34]....
        /*0ebc*/ 	.word	0x00010400
        /*0ec0*/ 	.word	0x00000006
        /*0ec4*/ 	.word	0x00000000
        /*0ec8*/ 	.short	0x010a
        /*0eca*/ 	.byte	0x3f
	.zero		1


	//   ....[35]....
        /*0ecc*/ 	.word	0x00010490
        /*0ed0*/ 	.word	0x00000009
        /*0ed4*/ 	.word	0x00000000
        /*0ed8*/ 	.short	0x010a
        /*0eda*/ 	.byte	0x3f
	.zero		1


	//   ....[36]....
        /*0edc*/ 	.word	0x00010520
        /*0ee0*/ 	.word	0x00000003
        /*0ee4*/ 	.word	0x00000000
        /*0ee8*/ 	.short	0x010a
        /*0eea*/ 	.byte	0x3f
	.zero		1


	//   ....[37]....
        /*0eec*/ 	.word	0x00010590
        /*0ef0*/ 	.word	0x00000003
        /*0ef4*/ 	.word	0x00000000
        /*0ef8*/ 	.short	0x010a
        /*0efa*/ 	.byte	0x3f
	.zero		1


	//   ....[38]....
        /*0efc*/ 	.word	0x00010600
        /*0f00*/ 	.word	0x00000000
        /*0f04*/ 	.word	0x00000000
        /*0f08*/ 	.short	0x010a
        /*0f0a*/ 	.byte	0x3f
	.zero		1


	//   ....[39]....
        /*0f0c*/ 	.word	0x000106e0
        /*0f10*/ 	.word	0x0000000d
        /*0f14*/ 	.word	0x00000048
        /*0f18*/ 	.short	0x010a
        /*0f1a*/ 	.byte	0x3f
	.zero		1


	//   ....[40]....
        /*0f1c*/ 	.word	0x000107c0
        /*0f20*/ 	.word	0x00000007
        /*0f24*/ 	.word	0x00000000
        /*0f28*/ 	.short	0x010a
        /*0f2a*/ 	.byte	0x3f
	.zero		1


	//   ....[41]....
        /*0f2c*/ 	.word	0x00010810
        /*0f30*/ 	.word	0x00000009
        /*0f34*/ 	.word	0x00000000
        /*0f38*/ 	.short	0x010a
        /*0f3a*/ 	.byte	0x3f
	.zero		1


	//   ....[42]....
        /*0f3c*/ 	.word	0x00010860
        /*0f40*/ 	.word	0x00000006
        /*0f44*/ 	.word	0x00000000
        /*0f48*/ 	.short	0x010a
        /*0f4a*/ 	.byte	0x3f
	.zero		1


	//   ....[43]....
        /*0f4c*/ 	.word	0x000108b0
        /*0f50*/ 	.word	0x00000009
        /*0f54*/ 	.word	0x00000000
        /*0f58*/ 	.short	0x010a
        /*0f5a*/ 	.byte	0x3f
	.zero		1


	//   ....[44]....
        /*0f5c*/ 	.word	0x00010900
        /*0f60*/ 	.word	0x00000006
        /*0f64*/ 	.word	0x00000000
        /*0f68*/ 	.short	0x010a
        /*0f6a*/ 	.byte	0x3f
	.zero		1


	//   ....[45]....
        /*0f6c*/ 	.word	0x00010950
        /*0f70*/ 	.word	0x00000009
        /*0f74*/ 	.word	0x00000000
        /*0f78*/ 	.short	0x010a
        /*0f7a*/ 	.byte	0x3f
	.zero		1


	//   ....[46]....
        /*0f7c*/ 	.word	0x000109a0
        /*0f80*/ 	.word	0x00000006
        /*0f84*/ 	.word	0x00000000
        /*0f88*/ 	.short	0x010a
        /*0f8a*/ 	.byte	0x3f
	.zero		1


	//   ....[47]....
        /*0f8c*/ 	.word	0x000109f0
        /*0f90*/ 	.word	0x00000009
        /*0f94*/ 	.word	0x00000000
        /*0f98*/ 	.short	0x010a
        /*0f9a*/ 	.byte	0x3f
	.zero		1


	//----- nvinfo : EIATTR_NUM_MBARRIERS
	.align		4
.L_30:
        /*0f9c*/ 	.byte	0x03, 0x38
        /*0f9e*/ 	.short	0x0014


	//----- nvinfo : EIATTR_EXIT_INSTR_OFFSETS
	.align		4
        /*0fa0*/ 	.byte	0x04, 0x1c
        /*0fa2*/ 	.short	(.L_32 - .L_31)


	//   ....[0]....
.L_31:
        /*0fa4*/ 	.word	0x00000710


	//   ....[1]....
        /*0fa8*/ 	.word	0x00001060


	//   ....[2]....
        /*0fac*/ 	.word	0x0000ebc0


	//   ....[3]....
        /*0fb0*/ 	.word	0x0000f210


	//   ....[4]....
        /*0fb4*/ 	.word	0x00010570


	//----- nvinfo : EIATTR_MAX_THREADS
	.align		4
.L_32:
        /*0fb8*/ 	.byte	0x04, 0x05
        /*0fba*/ 	.short	(.L_34 - .L_33)
.L_33:
        /*0fbc*/ 	.word	0x00000180
        /*0fc0*/ 	.word	0x00000001
        /*0fc4*/ 	.word	0x00000001


	//----- nvinfo : EIATTR_CRS_STACK_SIZE
	.align		4
.L_34:
        /*0fc8*/ 	.byte	0x04, 0x1e
        /*0fca*/ 	.short	(.L_36 - .L_35)
.L_35:
        /*0fcc*/ 	.word	0x00000000


	//----- nvinfo : EIATTR_CBANK_PARAM_SIZE
	.align		4
.L_36:
        /*0fd0*/ 	.byte	0x03, 0x19
        /*0fd2*/ 	.short	0x0470


	//----- nvinfo : EIATTR_PARAM_CBANK
	.align		4
        /*0fd4*/ 	.byte	0x04, 0x0a
        /*0fd6*/ 	.short	(.L_38 - .L_37)
	.align		4
.L_37:
        /*0fd8*/ 	.word	index@(.nv.constant0._ZN7cutlass13device_kernelINS_4gemm6kernel13GemmUniversalIN4cute5tupleIJiiiiEEENS1_10collective13CollectiveMmaINS1_37MainloopSm90TmaGmmaWarpSpecializedFP8ILi9ENS5_IJNS4_1CILi1EEESB_SB_EEENS1_35KernelTmaWarpSpecializedCooperativeEEENS5_IJNSA_ILi256EEENSA_ILi128EEENSA_ILi64EEEEEENS_12float_e5m2_tENS5_IJlSB_lEEESJ_SK_NS4_8TiledMMAINS4_8MMA_AtomIJNS4_4SM904GMMA31MMA_64x128x32_F32E5M2E5M2_SS_TNILNSO_7ScaleInE1ELSQ_1EEEEEENS4_6LayoutINS5_IJNSA_ILi2EEESB_SB_EEENS5_IJSB_NSA_ILi0EEESW_EEEEENS5_IJNS4_10UnderscoreESZ_SZ_EEEEENS4_13SM90_TMA_LOADENS4_14ComposedLayoutINS4_7SwizzleILi2ELi4ELi3EEENS4_18smem_ptr_flag_bitsILi8EEENST_INS5_IJNSA_ILi8EEESH_EEENS5_IJSH_SB_EEEEEEEvNS4_8identityES12_S1C_vS1D_EENS_8epilogue10collective6detail29Sm90TmaWarpSpecializedAdapterINS1G_15DefaultEpilogueISJ_SK_SK_NS1F_6thread17LinearCombinationISJ_Li1EffLNS1K_9ScaleType4KindE0ELNS_15FloatRoundStyleE2ESJ_EENS1_15EpilogueDefaultEEEEEvvEEEEvNT_6ParamsE)
        /*0fdc*/ 	.short	0x0210
        /*0fde*/ 	.short	0x0470


	//----- nvinfo : EIATTR_SW_WAR
	.align		4
.L_38:
        /*0fe0*/ 	.byte	0x04, 0x36
        /*0fe2*/ 	.short	(.L_40 - .L_39)
.L_39:
        /*0fe4*/ 	.word	0x00000008
.L_40:


//--------------------- .nv.callgraph             --------------------------
	.section	.nv.callgraph,"",@"SHT_CUDA_CALLGRAPH"
	.align	4
	.sectionentsize	8
	.align		4
        /*0000*/ 	.word	0x00000000
	.align		4
        /*0004*/ 	.word	0xffffffff
	.align		4
        /*0008*/ 	.word	0x00000000
	.align		4
        /*000c*/ 	.word	0xfffffffe
	.align		4
        /*0010*/ 	.word	0x00000000
	.align		4
        /*0014*/ 	.word	0xfffffffd
	.align		4
        /*0018*/ 	.word	0x00000000
	.align		4
        /*001c*/ 	.word	0xfffffffc


//--------------------- .nv.constant4             --------------------------
	.section	.nv.constant4,"a",@progbits
	.align	8
	.align		8
.nv.constant4:
        /*0000*/ 	.dword	_ZN40_INTERNAL_2baa179c_4_k_cu_26fd54dd_208324cuda3std3__45__cpo5beginE
	.align		8
        /*0008*/ 	.dword	_ZN40_INTERNAL_2baa179c_4_k_cu_26fd54dd_208324cuda3std3__45__cpo3endE
	.align		8
        /*0010*/ 	.dword	_ZN40_INTERNAL_2baa179c_4_k_cu_26fd54dd_208324cuda3std3__45__cpo6cbeginE
	.align		8
        /*0018*/ 	.dword	_ZN40_INTERNAL_2baa179c_4_k_cu_26fd54dd_208324cuda3std3__45__cpo4cendE
	.align		8
        /*0020*/ 	.dword	_ZN40_INTERNAL_2baa179c_4_k_cu_26fd54dd_208324cuda3std3__442_GLOBAL__N__2baa179c_4_k_cu_26fd54dd_208326ignoreE
	.align		8
        /*0028*/ 	.dword	_ZN40_INTERNAL_2baa179c_4_k_cu_26fd54dd_208324cuda3std3__419piecewise_constructE
	.align		8
        /*0030*/ 	.dword	_ZN40_INTERNAL_2baa179c_4_k_cu_26fd54dd_208324cuda3std3__48in_placeE
	.align		8
        /*0038*/ 	.dword	_ZN40_INTERNAL_2baa179c_4_k_cu_26fd54dd_208324cuda3std6ranges3__45__cpo4swapE
	.align		8
        /*0040*/ 	.dword	_ZN40_INTERNAL_2baa179c_4_k_cu_26fd54dd_208324cuda3std6ranges3__45__cpo9iter_moveE
	.align		8
        /*0048*/ 	.dword	_ZN40_INTERNAL_2baa179c_4_k_cu_26fd54dd_208324cute7productE
	.align		8
        /*0050*/ 	.dword	_ZN40_INTERNAL_2baa179c_4_k_cu_26fd54dd_208324cute1_E


//--------------------- .text._ZN7cutlass13device_kernelINS_4gemm6kernel13GemmUniversalIN4cute5tupleIJiiiiEEENS1_10collective13CollectiveMmaINS1_37MainloopSm90TmaGmmaWarpSpecializedFP8ILi9ENS5_IJNS4_1CILi1EEESB_SB_EEENS1_35KernelTmaWarpSpecializedCooperativeEEENS5_IJNSA_ILi256EEENSA_ILi128EEENSA_ILi64EEEEEENS_12float_e5m2_tENS5_IJlSB_lEEESJ_SK_NS4_8TiledMMAINS4_8MMA_AtomIJNS4_4SM904GMMA31MMA_64x128x32_F32E5M2E5M2_SS_TNILNSO_7ScaleInE1ELSQ_1EEEEEENS4_6LayoutINS5_IJNSA_ILi2EEESB_SB_EEENS5_IJSB_NSA_ILi0EEESW_EEEEENS5_IJNS4_10UnderscoreESZ_SZ_EEEEENS4_13SM90_TMA_LOADENS4_14ComposedLayoutINS4_7SwizzleILi2ELi4ELi3EEENS4_18smem_ptr_flag_bitsILi8EEENST_INS5_IJNSA_ILi8EEESH_EEENS5_IJSH_SB_EEEEEEEvNS4_8identityES12_S1C_vS1D_EENS_8epilogue10collective6detail29Sm90TmaWarpSpecializedAdapterINS1G_15DefaultEpilogueISJ_SK_SK_NS1F_6thread17LinearCombinationISJ_Li1EffLNS1K_9ScaleType4KindE0ELNS_15FloatRoundStyleE2ESJ_EENS1_15EpilogueDefaultEEEEEvvEEEEvNT_6ParamsE --------------------------
	.section	.text._ZN7cutlass13device_kernelINS_4gemm6kernel13GemmUniversalIN4cute5tupleIJiiiiEEENS1_10collective13CollectiveMmaINS1_37MainloopSm90TmaGmmaWarpSpecializedFP8ILi9ENS5_IJNS4_1CILi1EEESB_SB_EEENS1_35KernelTmaWarpSpecializedCooperativeEEENS5_IJNSA_ILi256EEENSA_ILi128EEENSA_ILi64EEEEEENS_12float_e5m2_tENS5_IJlSB_lEEESJ_SK_NS4_8TiledMMAINS4_8MMA_AtomIJNS4_4SM904GMMA31MMA_64x128x32_F32E5M2E5M2_SS_TNILNSO_7ScaleInE1ELSQ_1EEEEEENS4_6LayoutINS5_IJNSA_ILi2EEESB_SB_EEENS5_IJSB_NSA_ILi0EEESW_EEEEENS5_IJNS4_10UnderscoreESZ_SZ_EEEEENS4_13SM90_TMA_LOADENS4_14ComposedLayoutINS4_7SwizzleILi2ELi4ELi3EEENS4_18smem_ptr_flag_bitsILi8EEENST_INS5_IJNSA_ILi8EEESH_EEENS5_IJSH_SB_EEEEEEEvNS4_8identityES12_S1C_vS1D_EENS_8epilogue10collective6detail29Sm90TmaWarpSpecializedAdapterINS1G_15DefaultEpilogueISJ_SK_SK_NS1F_6thread17LinearCombinationISJ_Li1EffLNS1K_9ScaleType4KindE0ELNS_15FloatRoundStyleE2ESJ_EENS1_15EpilogueDefaultEEEEEvvEEEEvNT_6ParamsE,"ax",@progbits
	.align	128
.text._ZN7cutlass13device_kernelINS_4gemm6kernel13GemmUniversalIN4cute5tupleIJiiiiEEENS1_10collective13CollectiveMmaINS1_37MainloopSm90TmaGmmaWarpSpecializedFP8ILi9ENS5_IJNS4_1CILi1EEESB_SB_EEENS1_35KernelTmaWarpSpecializedCooperativeEEENS5_IJNSA_ILi256EEENSA_ILi128EEENSA_ILi64EEEEEENS_12float_e5m2_tENS5_IJlSB_lEEESJ_SK_NS4_8TiledMMAINS4_8MMA_AtomIJNS4_4SM904GMMA31MMA_64x128x32_F32E5M2E5M2_SS_TNILNSO_7ScaleInE1ELSQ_1EEEEEENS4_6LayoutINS5_IJNSA_ILi2EEESB_SB_EEENS5_IJSB_NSA_ILi0EEESW_EEEEENS5_IJNS4_10UnderscoreESZ_SZ_EEEEENS4_13SM90_TMA_LOADENS4_14ComposedLayoutINS4_7SwizzleILi2ELi4ELi3EEENS4_18smem_ptr_flag_bitsILi8EEENST_INS5_IJNSA_ILi8EEESH_EEENS5_IJSH_SB_EEEEEEEvNS4_8identityES12_S1C_vS1D_EENS_8epilogue10collective6detail29Sm90TmaWarpSpecializedAdapterINS1G_15DefaultEpilogueISJ_SK_SK_NS1F_6thread17LinearCombinationISJ_Li1EffLNS1K_9ScaleType4KindE0ELNS_15FloatRoundStyleE2ESJ_EENS1_15EpilogueDefaultEEEEEvvEEEEvNT_6ParamsE:
        .type           _ZN7cutlass13device_kernelINS_4gemm6kernel13GemmUniversalIN4cute5tupleIJiiiiEEENS1_10collective13CollectiveMmaINS1_37MainloopSm90TmaGmmaWarpSpecializedFP8ILi9ENS5_IJNS4_1CILi1EEESB_SB_EEENS1_35KernelTmaWarpSpecializedCooperativeEEENS5_IJNSA_ILi256EEENSA_ILi128EEENSA_ILi64EEEEEENS_12float_e5m2_tENS5_IJlSB_lEEESJ_SK_NS4_8TiledMMAINS4_8MMA_AtomIJNS4_4SM904GMMA31MMA_64x128x32_F32E5M2E5M2_SS_TNILNSO_7ScaleInE1ELSQ_1EEEEEENS4_6LayoutINS5_IJNSA_ILi2EEESB_SB_EEENS5_IJSB_NSA_ILi0EEESW_EEEEENS5_IJNS4_10UnderscoreESZ_SZ_EEEEENS4_13SM90_TMA_LOADENS4_14ComposedLayoutINS4_7SwizzleILi2ELi4ELi3EEENS4_18smem_ptr_flag_bitsILi8EEENST_INS5_IJNSA_ILi8EEESH_EEENS5_IJSH_SB_EEEEEEEvNS4_8identityES12_S1C_vS1D_EENS_8epilogue10collective6detail29Sm90TmaWarpSpecializedAdapterINS1G_15DefaultEpilogueISJ_SK_SK_NS1F_6thread17LinearCombinationISJ_Li1EffLNS1K_9ScaleType4KindE0ELNS_15FloatRoundStyleE2ESJ_EENS1_15EpilogueDefaultEEEEEvvEEEEvNT_6ParamsE,@function
        .size           _ZN7cutlass13device_kernelINS_4gemm6kernel13GemmUniversalIN4cute5tupleIJiiiiEEENS1_10collective13CollectiveMmaINS1_37MainloopSm90TmaGmmaWarpSpecializedFP8ILi9ENS5_IJNS4_1CILi1EEESB_SB_EEENS1_35KernelTmaWarpSpecializedCooperativeEEENS5_IJNSA_ILi256EEENSA_ILi128EEENSA_ILi64EEEEEENS_12float_e5m2_tENS5_IJlSB_lEEESJ_SK_NS4_8TiledMMAINS4_8MMA_AtomIJNS4_4SM904GMMA31MMA_64x128x32_F32E5M2E5M2_SS_TNILNSO_7ScaleInE1ELSQ_1EEEEEENS4_6LayoutINS5_IJNSA_ILi2EEESB_SB_EEENS5_IJSB_NSA_ILi0EEESW_EEEEENS5_IJNS4_10UnderscoreESZ_SZ_EEEEENS4_13SM90_TMA_LOADENS4_14ComposedLayoutINS4_7SwizzleILi2ELi4ELi3EEENS4_18smem_ptr_flag_bitsILi8EEENST_INS5_IJNSA_ILi8EEESH_EEENS5_IJSH_SB_EEEEEEEvNS4_8identityES12_S1C_vS1D_EENS_8epilogue10collective6detail29Sm90TmaWarpSpecializedAdapterINS1G_15DefaultEpilogueISJ_SK_SK_NS1F_6thread17LinearCombinationISJ_Li1EffLNS1K_9ScaleType4KindE0ELNS_15FloatRoundStyleE2ESJ_EENS1_15EpilogueDefaultEEEEEvvEEEEvNT_6ParamsE,(.L_x_340 - _ZN7cutlass13device_kernelINS_4gemm6kernel13GemmUniversalIN4cute5tupleIJiiiiEEENS1_10collective13CollectiveMmaINS1_37MainloopSm90TmaGmmaWarpSpecializedFP8ILi9ENS5_IJNS4_1CILi1EEESB_SB_EEENS1_35KernelTmaWarpSpecializedCooperativeEEENS5_IJNSA_ILi256EEENSA_ILi128EEENSA_ILi64EEEEEENS_12float_e5m2_tENS5_IJlSB_lEEESJ_SK_NS4_8TiledMMAINS4_8MMA_AtomIJNS4_4SM904GMMA31MMA_64x128x32_F32E5M2E5M2_SS_TNILNSO_7ScaleInE1ELSQ_1EEEEEENS4_6LayoutINS5_IJNSA_ILi2EEESB_SB_EEENS5_IJSB_NSA_ILi0EEESW_EEEEENS5_IJNS4_10UnderscoreESZ_SZ_EEEEENS4_13SM90_TMA_LOADENS4_14ComposedLayoutINS4_7SwizzleILi2ELi4ELi3EEENS4_18smem_ptr_flag_bitsILi8EEENST_INS5_IJNSA_ILi8EEESH_EEENS5_IJSH_SB_EEEEEEEvNS4_8identityES12_S1C_vS1D_EENS_8epilogue10collective6detail29Sm90TmaWarpSpecializedAdapterINS1G_15DefaultEpilogueISJ_SK_SK_NS1F_6thread17LinearCombinationISJ_Li1EffLNS1K_9ScaleType4KindE0ELNS_15FloatRoundStyleE2ESJ_EENS1_15EpilogueDefaultEEEEEvvEEEEvNT_6ParamsE)
        .other          _ZN7cutlass13device_kernelINS_4gemm6kernel13GemmUniversalIN4cute5tupleIJiiiiEEENS1_10collective13CollectiveMmaINS1_37MainloopSm90TmaGmmaWarpSpecializedFP8ILi9ENS5_IJNS4_1CILi1EEESB_SB_EEENS1_35KernelTmaWarpSpecializedCooperativeEEENS5_IJNSA_ILi256EEENSA_ILi128EEENSA_ILi64EEEEEENS_12float_e5m2_tENS5_IJlSB_lEEESJ_SK_NS4_8TiledMMAINS4_8MMA_AtomIJNS4_4SM904GMMA31MMA_64x128x32_F32E5M2E5M2_SS_TNILNSO_7ScaleInE1ELSQ_1EEEEEENS4_6LayoutINS5_IJNSA_ILi2EEESB_SB_EEENS5_IJSB_NSA_ILi0EEESW_EEEEENS5_IJNS4_10UnderscoreESZ_SZ_EEEEENS4_13SM90_TMA_LOADENS4_14ComposedLayoutINS4_7SwizzleILi2ELi4ELi3EEENS4_18smem_ptr_flag_bitsILi8EEENST_INS5_IJNSA_ILi8EEESH_EEENS5_IJSH_SB_EEEEEEEvNS4_8identityES12_S1C_vS1D_EENS_8epilogue10collective6detail29Sm90TmaWarpSpecializedAdapterINS1G_15DefaultEpilogueISJ_SK_SK_NS1F_6thread17LinearCombinationISJ_Li1EffLNS1K_9ScaleType4KindE0ELNS_15FloatRoundStyleE2ESJ_EENS1_15EpilogueDefaultEEEEEvvEEEEvNT_6ParamsE,@"STO_CUDA_ENTRY STV_DEFAULT"
_ZN7cutlass13device_kernelINS_4gemm6kernel13GemmUniversalIN4cute5tupleIJiiiiEEENS1_10collective13CollectiveMmaINS1_37MainloopSm90TmaGmmaWarpSpecializedFP8ILi9ENS5_IJNS4_1CILi1EEESB_SB_EEENS1_35KernelTmaWarpSpecializedCooperativeEEENS5_IJNSA_ILi256EEENSA_ILi128EEENSA_ILi64EEEEEENS_12float_e5m2_tENS5_IJlSB_lEEESJ_SK_NS4_8TiledMMAINS4_8MMA_AtomIJNS4_4SM904GMMA31MMA_64x128x32_F32E5M2E5M2_SS_TNILNSO_7ScaleInE1ELSQ_1EEEEEENS4_6LayoutINS5_IJNSA_ILi2EEESB_SB_EEENS5_IJSB_NSA_ILi0EEESW_EEEEENS5_IJNS4_10UnderscoreESZ_SZ_EEEEENS4_13SM90_TMA_LOADENS4_14ComposedLayoutINS4_7SwizzleILi2ELi4ELi3EEENS4_18smem_ptr_flag_bitsILi8EEENST_INS5_IJNSA_ILi8EEESH_EEENS5_IJSH_SB_EEEEEEEvNS4_8identityES12_S1C_vS1D_EENS_8epilogue10collective6detail29Sm90TmaWarpSpecializedAdapterINS1G_15DefaultEpilogueISJ_SK_SK_NS1F_6thread17LinearCombinationISJ_Li1EffLNS1K_9ScaleType4KindE0ELNS_15FloatRoundStyleE2ESJ_EENS1_15EpilogueDefaultEEEEEvvEEEEvNT_6ParamsE:
[----:B------:R-:W0:Y:S02]  /*0000*/  LDC R1, c[0x0][0x28] ;  /* 0x00000a00ff017b82 */ /* 0x000e240000000800 */
[----:B0-----:R-:W-:Y:S01]  /*0010*/  VIADD R1, R1, 0xffffff00 ;  /* 0xffffff0001017836 */ /* 0x001fe20000000000 */
[----:B------:R-:W0:Y:S01]  /*0020*/  S2R R2, SR_TID.X ;  /* 0x0000000000027919 */ /* 0x000e220000002100 */
[----:B------:R-:W-:Y:S01]  /*0030*/  ELECT P0, URZ, PT ;  /* 0x00000000003f782f */ /* 0x000fe20003800000 */
[----:B------:R-:W-:Y:S01]  /*0040*/  BSSY B0, `(.L_x_0) ;  /* 0x0000015000007945 */ /* 0x000fe20003800000 */
[--C-:B0-----:R-:W-:Y:S02]  /*0050*/  SHF.R.U32.HI R0, RZ, 0x5, R2.reuse ;  /* 0x00000005ff007819 */ /* 0x101fe40000011602 */
[----:B------:R-:W-:-:S03]  /*0060*/  SHF.R.U32.HI R2, RZ, 0x7, R2 ;  /* 0x00000007ff027819 */ /* 0x000fc60000011602 */
[----:B------:R-:W0:Y:S04]  /*0070*/  SHFL.IDX PT, R3, R0, RZ, 0x1f ;  /* 0x00001fff00037589 */ /* 0x000e2800000e0000 */
[----:B------:R-:W1:Y:S01]  /*0080*/  SHFL.IDX PT, R2, R2, RZ, 0x1f ;  /* 0x00001fff02027589 */ /* 0x000e6200000e0000 */
[----:B0-----:R-:W-:Y:S02]  /*0090*/  R2UR UR4, R3 ;  /* 0x00000000030472ca */ /* 0x001fe400000e0000 */
[----:B-1----:R-:W-:-:S11]  /*00a0*/  R2UR UR6, R2 ;  /* 0x00000000020672ca */ /* 0x002fd600000e0000 */
[----:B------:R-:W-:Y:S02]  /*00b0*/  USHF.R.S32.HI UR5, URZ, 0x1f, UR4 ;  /* 0x0000001f3f057899 */ /* 0x000fe40008011404 */
[----:B------:R-:W-:Y:S02]  /*00c0*/  ISETP.NE.OR P0, PT, RZ, UR4, !P0 ;  /* 0x00000004ff007c0c */ /* 0x000fe4000c705670 */
[----:B------:R-:W-:-:S04]  /*00d0*/  ULEA.HI UR5, UR5, UR4, URZ, 0x2 ;  /* 0x0000000405057291 */ /* 0x000fc8000f8f103f */
[----:B------:R-:W-:-:S04]  /*00e0*/  ULOP3.LUT UR5, UR5, 0xfffffffc, URZ, 0xc0, !UPT ;  /* 0xfffffffc05057892 */ /* 0x000fc8000f8ec03f */
[----:B------:R-:W-:-:S03]  /*00f0*/  UIADD3 UR8, UR4, -UR5, URZ ;  /* 0x8000000504087290 */ /* 0x000fc6000fffe03f */
[----:B------:R-:W-:Y:S09]  /*0100*/  @P0 BRA `(.L_x_1) ;  /* 0x0000000000200947 */ /* 0x000ff20003800000 */
[----:B------:R-:W-:Y:S02]  /*0110*/  ULDC.64 UR4, c[0x0][0x198] ;  /* 0x0000660000047ab9 */ /* 0x000fe40000000a00 */
[----:B------:R-:W-:Y:S02]  /*0120*/  UIADD3 UR10, UP0, UR4, 0xf0, URZ ;  /* 0x000000f0040a7890 */ /* 0x000fe4000ff1e03f */
[----:B------:R-:W-:Y:S02]  /*0130*/  UIADD3 UR4, UP1, UR4, 0x1f0, URZ ;  /* 0x000001f004047890 */ /* 0x000fe4000ff3e03f */
[----:B------:R-:W-:Y:S02]  /*0140*/  UIADD3.X UR11, URZ, UR5, URZ, UP0, !UPT ;  /* 0x000000053f0b7290 */ /* 0x000fe400087fe43f */
[----:B------:R-:W-:-:S07]  /*0150*/  UIADD3.X UR5, URZ, UR5, URZ, UP1, !UPT ;  /* 0x000000053f057290 */ /* 0x000fce0008ffe43f */
[----:B------:R0:W-:Y:S02]  /*0160*/  UTMACCTL.PF [UR10] ;  /* 0x000000000a0079b9 */ /* 0x0001e40008040000 */
[----:B------:R0:W-:Y:S02]  /*0170*/  UTMACCTL.PF [UR4] ;  /* 0x00000000040079b9 */ /* 0x0001e40008040000 */
[----:B0-----:R-:W-:Y:S01]  /*0180*/  NOP ;  /* 0x0000000000007918 */ /* 0x001fe20000000000 */
.L_x_1:
[----:B------:R-:W-:Y:S05]  /*0190*/  BSYNC B0 ;  /* 0x0000000000007941 */ /* 0x000fea0003800000 */
.L_x_0:
[----:B------:R-:W0:Y:S01]  /*01a0*/  SHFL.IDX PT, R2, R0, RZ, 0x1f ;  /* 0x00001fff00027589 */ /* 0x000e2200000e0000 */
[----:B------:R-:W-:Y:S01]  /*01b0*/  UISETP.NE.AND UP0, UPT, UR8, 0x3, UPT ;  /* 0x000000030800788c */ /* 0x000fe2000bf05270 */
[----:B------:R-:W-:Y:S01]  /*01c0*/  ISETP.NE.AND P1, PT, RZ, UR6, PT ;  /* 0x00000006ff007c0c */ /* 0x000fe2000bf25270 */
[----:B------:R-:W-:Y:S02]  /*01d0*/  UIADD3 UR10, UR6, -0x1, URZ ;  /* 0xffffffff060a7890 */ /* 0x000fe4000fffe03f */
[----:B------:R-:W-:Y:S02]  /*01e0*/  UISETP.EQ.OR UP0, UPT, UR8, URZ, !UP0 ;  /* 0x0000003f0800728c */ /* 0x000fe4000c702670 */
[----:B------:R-:W-:Y:S02]  /*01f0*/  UISETP.GE.U32.AND UP1, UPT, UR10, 0x2, UPT ;  /* 0x000000020a00788c */ /* 0x000fe4000bf26070 */
[----:B------:R-:W-:-:S04]  /*0200*/  UISETP.EQ.AND UP0, UPT, UR6, URZ, UP0 ;  /* 0x0000003f0600728c */ /* 0x000fc80008702270 */
[----:B------:R-:W-:-:S04]  /*0210*/  USEL UR13, URZ, 0x1, !UP0 ;  /* 0x000000013f0d7887 */ /* 0x000fc8000c000000 */
[----:B------:R-:W-:Y:S01]  /*0220*/  USEL UR13, UR13, 0x2, UP1 ;  /* 0x000000020d0d7887 */ /* 0x000fe20008800000 */
[----:B0-----:R-:W-:-:S13]  /*0230*/  ISETP.NE.AND P0, PT, R2, RZ, PT ;  /* 0x000000ff0200720c */ /* 0x001fda0003f05270 */
[----:B------:R-:W-:Y:S05]  /*0240*/  @P0 BRA `(.L_x_2) ;  /* 0x00000000008c0947 */ /* 0x000fea0003800000 */
[----:B------:R-:W-:Y:S01]  /*0250*/  ELECT P0, URZ, PT ;  /* 0x00000000003f782f */ /* 0x000fe20003800000 */
[----:B------:R-:W-:-:S12]  /*0260*/  BSSY B0, `(.L_x_2) ;  /* 0x0000021000007945 */ /* 0x000fd80003800000 */
[----:B------:R-:W-:Y:S05]  /*0270*/  @!P0 BRA `(.L_x_3) ;  /* 0x00000000007c8947 */ /* 0x000fea0003800000 */
[----:B------:R-:W0:Y:S01]  /*0280*/  S2UR UR9, SR_CgaCtaId ;  /* 0x00000000000979c3 */ /* 0x000e220000008800 */
[----:B------:R-:W-:Y:S01]  /*0290*/  UMOV UR4, 0x400 ;  /* 0x0000040000047882 */ /* 0x000fe20000000000 */
[----:B------:R-:W-:Y:S01]  /*02a0*/  UMOV UR5, 0x1 ;  /* 0x0000000100057882 */ /* 0x000fe20000000000 */
[----:B------:R-:W-:Y:S02]  /*02b0*/  UMOV UR6, 0x100 ;  /* 0x0000010000067882 */ /* 0x000fe40000000000 */
[----:B------:R-:W-:-:S04]  /*02c0*/  UIADD3 UR6, -UR6, 0x100000, URZ ;  /* 0x0010000006067890 */ /* 0x000fc8000fffe13f */
[----:B------:R-:W-:Y:S02]  /*02d0*/  USHF.L.U32 UR7, UR6, 0xb, URZ ;  /* 0x0000000b06077899 */ /* 0x000fe4000800063f */
[----:B------:R-:W-:Y:S02]  /*02e0*/  USHF.L.U32 UR6, UR6, 0x1, URZ ;  /* 0x0000000106067899 */ /* 0x000fe4000800063f */
[----:B0-----:R-:W-:Y:S02]  /*02f0*/  ULEA UR9, UR9, UR4, 0x18 ;  /* 0x0000000409097291 */ /* 0x001fe4000f8ec03f */
[----:B------:R-:W-:-:S04]  /*0300*/  UIADD3 UR4, -UR5, 0x100000, URZ ;  /* 0x0010000005047890 */ /* 0x000fc8000fffe13f */
[----:B------:R-:W-:Y:S02]  /*0310*/  USHF.L.U32 UR5, UR4, 0xb, URZ ;  /* 0x0000000b04057899 */ /* 0x000fe4000800063f */
[----:B------:R-:W-:Y:S01]  /*0320*/  USHF.L.U32 UR4, UR4, 0x1, URZ ;  /* 0x0000000104047899 */ /* 0x000fe2000800063f */
[----:B------:R-:W0:Y:S11]  /*0330*/  FENCE.VIEW.ASYNC.S ;  /* 0x00000000000073c6 */ /* 0x000e360000000000 */
[----:B0-----:R0:W1:Y:S01]  /*0340*/  SYNCS.EXCH.64 URZ, [UR9], UR4 ;  /* 0x00000004093f75b2 */ /* 0x0010620008000100 */
[----:B------:R0:W2:Y:S01]  /*0350*/  SYNCS.EXCH.64 URZ, [UR9+0x48], UR6 ;  /* 0x00004806093f75b2 */ /* 0x0000a20008000100 */
[----:B------:R0:W3:Y:S01]  /*0360*/  SYNCS.EXCH.64 URZ, [UR9+0x8], UR4 ;  /* 0x00000804093f75b2 */ /* 0x0000e20008000100 */
[----:B------:R0:W4:Y:S01]  /*0370*/  SYNCS.EXCH.64 URZ, [UR9+0x50], UR6 ;  /* 0x00005006093f75b2 */ /* 0x0001220008000100 */
[----:B------:R0:W0:Y:S01]  /*0380*/  SYNCS.EXCH.64 URZ, [UR9+0x10], UR4 ;  /* 0x00001004093f75b2 */ /* 0x0000220008000100 */
        /* <DEDUP_REMOVED lines=13> */
[----:B------:R-:W-:Y:S01]  /*0460*/  NOP ;  /* 0x0000000000007918 */ /* 0x000fe20000000000 */
.L_x_3:
[----:B0-----:R-:W-:Y:S05]  /*0470*/  BSYNC B0 ;  /* 0x0000000000007941 */ /* 0x001fea0003800000 */
.L_x_2:
[----:B------:R-:W0:Y:S01]  /*0480*/  SHFL.IDX PT, R0, R0, RZ, 0x1f ;  /* 0x00001fff00007589 */ /* 0x000e2200000e0000 */
[----:B------:R-:W5:Y:S01]  /*0490*/  LDC R2, c[0x0][0x65c] ;  /* 0x00019700ff027b82 */ /* 0x000f620000000800 */
[----:B------:R-:W-:Y:S01]  /*04a0*/  ELECT P0, URZ, PT ;  /* 0x00000000003f782f */ /* 0x000fe20003800000 */
[----:B------:R-:W-:Y:S01]  /*04b0*/  IMAD.MOV.U32 R3, RZ, RZ, RZ ;  /* 0x000000ffff037224 */ /* 0x000fe200078e00ff */
[----:B------:R-:W-:Y:S01]  /*04c0*/  UMOV UR4, 0x20 ;  /* 0x0000002000047882 */ /* 0x000fe20000000000 */
[----:B------:R-:W-:Y:S01]  /*04d0*/  NOP ;  /* 0x0000000000007918 */ /* 0x000fe20000000000 */
[----:B------:R-:W-:Y:S01]  /*04e0*/  NOP ;  /* 0x0000000000007918 */ /* 0x000fe20000000000 */
[----:B0-----:R-:W-:Y:S02]  /*04f0*/  ISETP.NE.OR P0, PT, R0, RZ, !P0 ;  /* 0x000000ff0000720c */ /* 0x001fe40004705670 */
[----:B-----5:R-:W-:Y:S01]  /*0500*/  ISETP.NE.AND P4, PT, R2, 0x1, PT ;  /* 0x000000010200780c */ /* 0x020fe20003f85270 */
[----:B------:R-:W0:Y:S01]  /*0510*/  S2R R0, SR_CTAID.Y ;  /* 0x0000000000007919 */ /* 0x000e220000002600 */
[----:B------:R-:W5:Y:S09]  /*0520*/  S2R R2, SR_CTAID.X ;  /* 0x0000000000027919 */ /* 0x000f720000002500 */
[----:B------:R-:W-:Y:S01]  /*0530*/  VOTEU.ALL UP0, P0 ;  /* 0x00000000003f7886 */ /* 0x000fe20000000000 */
[----:B------:R-:W-:Y:S01]  /*0540*/  VOTEU.ALL UP1, P0 ;  /* 0x00000000003f7886 */ /* 0x000fe20000020000 */
[----:B------:R-:W5:Y:S01]  /*0550*/  @P4 LDC R7, c[0x0][0x10] ;  /* 0x00000400ff074b82 */ /* 0x000f620000000800 */
[----:B------:R-:W-:-:S02]  /*0560*/  @P4 IMAD.MOV.U32 R5, RZ, RZ, RZ ;  /* 0x000000ffff054224 */ /* 0x000fc400078e00ff */
[----:B------:R-:W-:Y:S01]  /*0570*/  @P4 IMAD.MOV.U32 R11, RZ, RZ, RZ ;  /* 0x000000ffff0b4224 */ /* 0x000fe200078e00ff */
[----:B------:R-:W-:Y:S01]  /*0580*/  @!UP0 UMOV UR6, 0x400 ;  /* 0x0000040000068882 */ /* 0x000fe20000000000 */
[----:B------:R-:W-:-:S04]  /*0590*/  @!UP0 UIADD3 UR4, -UR4, 0x100000, URZ ;  /* 0x0010000004048890 */ /* 0x000fc8000fffe13f */
[----:B------:R-:W-:Y:S02]  /*05a0*/  @!UP0 USHF.L.U32 UR5, UR4, 0xb, URZ ;  /* 0x0000000b04058899 */ /* 0x000fe4000800063f */
[----:B------:R-:W-:Y:S01]  /*05b0*/  @!UP0 USHF.L.U32 UR4, UR4, 0x1, URZ ;  /* 0x0000000104048899 */ /* 0x000fe2000800063f */
[----:B------:R-:W1:Y:S08]  /*05c0*/  @!P4 LDC R9, c[0x0][0xc] ;  /* 0x00000300ff09cb82 */ /* 0x000e700000000800 */
[----:B------:R-:W2:Y:S01]  /*05d0*/  @!UP0 S2UR UR7, SR_CgaCtaId ;  /* 0x00000000000789c3 */ /* 0x000ea20000008800 */
[----:B0-----:R-:W-:-:S04]  /*05e0*/  @P4 IMAD.MOV.U32 R4, RZ, RZ, R0 ;  /* 0x000000ffff044224 */ /* 0x001fc800078e0000 */
[----:B-----5:R-:W-:-:S04]  /*05f0*/  @P4 IMAD.WIDE.U32 R6, R2, R7, R4 ;  /* 0x0000000702064225 */ /* 0x020fc800078e0004 */
[----:B------:R-:W-:Y:S02]  /*0600*/  @P4 IMAD.MOV.U32 R16, RZ, RZ, R6 ;  /* 0x000000ffff104224 */ /* 0x000fe400078e0006 */
[----:B------:R-:W-:Y:S02]  /*0610*/  @P4 IMAD.IADD R17, R7, 0x1, R11 ;  /* 0x0000000107114824 */ /* 0x000fe400078e020b */
[----:B-1----:R-:W-:-:S04]  /*0620*/  @!P4 IMAD.WIDE.U32 R4, R9, R0, R2 ;  /* 0x000000000904c225 */ /* 0x002fc800078e0002 */
[----:B------:R-:W-:Y:S02]  /*0630*/  @!P4 IMAD.MOV.U32 R16, RZ, RZ, R4 ;  /* 0x000000ffff10c224 */ /* 0x000fe400078e0004 */
[----:B------:R-:W-:Y:S01]  /*0640*/  @!P4 IMAD.MOV.U32 R17, RZ, RZ, R5 ;  /* 0x000000ffff11c224 */ /* 0x000fe200078e0005 */
[----:B--2---:R-:W-:Y:S02]  /*0650*/  @!UP0 ULEA UR6, UR7, UR6, 0x18 ;  /* 0x0000000607068291 */ /* 0x004fe4000f8ec03f */
[----:B------:R0:W-:Y:S01]  /*0660*/  STL [R1+0x7c], R16 ;  /* 0x00007c1001007387 */ /* 0x0001e20000100800 */
[----:B------:R-:W-:-:S03]  /*0670*/  VOTEU.ALL UP0, P0 ;  /* 0x00000000003f7886 */ /* 0x000fc60000000000 */
[----:B------:R0:W-:Y:S04]  /*0680*/  STL [R1+0x78], R17 ;  /* 0x0000781101007387 */ /* 0x0001e80000100800 */
[----:B------:R-:W1:Y:S02]  /*0690*/  FENCE.VIEW.ASYNC.S ;  /* 0x00000000000073c6 */ /* 0x000e640000000000 */
[----:B-1----:R0:W3:Y:S01]  /*06a0*/  @!UP0 SYNCS.EXCH.64 URZ, [UR6+0xa0], UR4 ;  /* 0x0000a004063f85b2 */ /* 0x0020e20008000100 */
[----:B------:R0:W3:Y:S01]  /*06b0*/  @!UP1 SYNCS.EXCH.64 URZ, [UR6+0xa8], UR4 ;  /* 0x0000a804063f95b2 */ /* 0x0000e20008000100 */
[----:B------:R-:W-:Y:S01]  /*06c0*/  NOP ;  /* 0x0000000000007918 */ /* 0x000fe20000000000 */
[----:B---34-:R-:W-:Y:S06]  /*06d0*/  BAR.SYNC.DEFER_BLOCKING 0x0 ;  /* 0x0000000000007b1d */ /* 0x018fec0000010000 */
[----:B0-----:R-:W-:Y:S05]  /*06e0*/  @!P1 BRA `(.L_x_4) ;  /* 0x000000e400389947 */ /* 0x001fea0003800000 */
[----:B------:R-:W-:-:S06]  /*06f0*/  UISETP.GT.U32.AND UP0, UPT, UR10, 0x1, UPT ;  /* 0x000000010a00788c */ /* 0x000fcc000bf04070 */
[----:B------:R-:W-:-:S13]  /*0700*/  PLOP3.LUT P0, PT, PT, PT, UP0, 0x80, 0x0 ;  /* 0x000000000000781c */ /* 0x000fda0003f0f008 */
[----:B------:R-:W-:Y:S05]  /*0710*/  @P0 EXIT ;  /* 0x000000000000094d */ /* 0x000fea0003800000 */
[----:B------:R-:W-:Y:S01]  /*0720*/  IMAD.MOV.U32 R6, RZ, RZ, -0x1 ;  /* 0xffffffffff067424 */ /* 0x000fe200078e00ff */
[----:B------:R-:W-:Y:S01]  /*0730*/  ULDC.64 UR4, c[0x0][0x650] ;  /* 0x0001940000047ab9 */ /* 0x000fe20000000a00 */
[----:B------:R-:W-:Y:S01]  /*0740*/  IMAD.MOV.U32 R5, RZ, RZ, -0x1 ;  /* 0xffffffffff057424 */ /* 0x000fe200078e00ff */
[----:B------:R-:W-:Y:S01]  /*0750*/  ISETP.GE.U32.AND P0, PT, R16, UR4, PT ;  /* 0x0000000410007c0c */ /* 0x000fe2000bf06070 */
[----:B------:R-:W-:Y:S01]  /*0760*/  UMOV UR22, 0xffffffff ;  /* 0xffffffff00167882 */ /* 0x000fe20000000000 */
[----:B------:R0:W-:Y:S01]  /*0770*/  STL [R1+0x84], R6 ;  /* 0x0000840601007387 */ /* 0x0001e20000100800 */
[----:B------:R-:W-:Y:S02]  /*0780*/  PRMT R4, RZ, 0x7610, R4 ;  /* 0x00007610ff047816 */ /* 0x000fe40000000004 */
[----:B------:R-:W-:Y:S01]  /*0790*/  ISETP.GE.U32.AND.EX P0, PT, R17, UR5, PT, P0 ;  /* 0x0000000511007c0c */ /* 0x000fe2000bf06100 */
[----:B------:R0:W-:-:S12]  /*07a0*/  STL [R1+0x80], R5 ;  /* 0x0000800501007387 */ /* 0x0001d80000100800 */
[----:B0-----:R-:W-:Y:S05]  /*07b0*/  @P0 BRA `(.L_x_5) ;  /* 0x0000000400680947 */ /* 0x001fea0003800000 */
[----:B------:R-:W0:Y:S01]  /*07c0*/  LDC.64 R12, c[0x0][0x628] ;  /* 0x00018a00ff0c7b82 */ /* 0x000e220000000a00 */
[----:B------:R-:W-:Y:S02]  /*07d0*/  IMAD.MOV.U32 R4, RZ, RZ, R16 ;  /* 0x000000ffff047224 */ /* 0x000fe400078e0010 */
[----:B------:R-:W-:-:S05]  /*07e0*/  IMAD.MOV.U32 R5, RZ, RZ, R17 ;  /* 0x000000ffff057224 */ /* 0x000fca00078e0011 */
[----:B------:R-:W1:Y:S08]  /*07f0*/  LDC R10, c[0x0][0x630] ;  /* 0x00018c00ff0a7b82 */ /* 0x000e700000000800 */
[----:B------:R-:W2:Y:S01]  /*0800*/  LDC.64 R14, c[0x0][0x620] ;  /* 0x00018800ff0e7b82 */ /* 0x000ea20000000a00 */
[----:B0-----:R-:W-:-:S04]  /*0810*/  ISETP.NE.U32.AND P0, PT, R12, RZ, PT ;  /* 0x000000ff0c00720c */ /* 0x001fc80003f05070 */
[----:B------:R-:W-:-:S13]  /*0820*/  ISETP.NE.AND.EX P0, PT, R13, RZ, PT, P0 ;  /* 0x000000ff0d00720c */ /* 0x000fda0003f05300 */
[----:B-12---:R-:W-:Y:S05]  /*0830*/  @!P0 BRA `(.L_x_6) ;  /* 0x0000000000288947 */ /* 0x006fea0003800000 */
[----:B------:R-:W0:Y:S02]  /*0840*/  LDC R9, c[0x0][0x634] ;  /* 0x00018d00ff097b82 */ /* 0x000e240000000800 */
[----:B0-----:R-:W-:-:S05]  /*0850*/  IADD3 R9, P0, R16, R9, RZ ;  /* 0x0000000910097210 */ /* 0x001fca0007f1e0ff */
[----:B------:R-:W-:-:S04]  /*0860*/  IMAD.X R11, RZ, RZ, R17, P0 ;  /* 0x000000ffff0b7224 */ /* 0x000fc800000e0611 */
[----:B------:R-:W-:-:S04]  /*0870*/  IMAD.WIDE.U32 R4, R11, R12, RZ ;  /* 0x0000000c0b047225 */ /* 0x000fc800078e00ff */
[----:B------:R-:W-:-:S04]  /*0880*/  IMAD.WIDE.U32 R6, P0, R9, R13, R4 ;  /* 0x0000000d09067225 */ /* 0x000fc80007800004 */
[----:B------:R-:W-:-:S04]  /*0890*/  IMAD.WIDE.U32 R4, R9, R12, RZ ;  /* 0x0000000c09047225 */ /* 0x000fc800078e00ff */
[----:B------:R-:W-:Y:S01]  /*08a0*/  IMAD.X R9, RZ, RZ, RZ, P0 ;  /* 0x000000ffff097224 */ /* 0x000fe200000e06ff */
[----:B------:R-:W-:Y:S01]  /*08b0*/  IADD3 RZ, P0, R5, R6, RZ ;  /* 0x0000000605ff7210 */ /* 0x000fe20007f1e0ff */
[----:B------:R-:W-:-:S04]  /*08c0*/  IMAD.MOV.U32 R8, RZ, RZ, R7 ;  /* 0x000000ffff087224 */ /* 0x000fc800078e0007 */
[----:B------:R-:W-:-:S08]  /*08d0*/  IMAD.WIDE.U32.X R4, R11, R13, R8, P0 ;  /* 0x0000000d0b047225 */ /* 0x000fd000000e0408 */
.L_x_6:
[-CC-:B------:R-:W-:Y:S01]  /*08e0*/  SHF.R.U64 R24, R4, R10.reuse, R5.reuse ;  /* 0x0000000a04187219 */ /* 0x180fe20000001205 */
[----:B------:R-:W0:Y:S01]  /*08f0*/  LDC R8, c[0x0][0x618] ;  /* 0x00018600ff087b82 */ /* 0x000e220000000800 */
[----:B------:R-:W-:Y:S01]  /*0900*/  SHF.R.U32.HI R4, RZ, R10, R5 ;  /* 0x0000000aff047219 */ /* 0x000fe20000011605 */
[----:B------:R-:W-:Y:S01]  /*0910*/  ULDC UR4, c[0x0][0x150] ;  /* 0x0000540000047ab9 */ /* 0x000fe20000000800 */
[----:B------:R-:W-:Y:S01]  /*0920*/  IADD3 R9, P0, RZ, -R24, RZ ;  /* 0x80000018ff097210 */ /* 0x000fe20007f1e0ff */
[----:B------:R-:W-:Y:S01]  /*0930*/  IMAD.MOV.U32 R5, RZ, RZ, R17 ;  /* 0x000000ffff057224 */ /* 0x000fe200078e0011 */
[----:B------:R-:W-:-:S03]  /*0940*/  I2FP.F32.U32 R3, R2 ;  /* 0x0000000200037245 */ /* 0x000fc60000201000 */
[----:B------:R-:W1:Y:S01]  /*0950*/  LDC.64 R18, c[0x0][0x640] ;  /* 0x00019000ff127b82 */ /* 0x000e620000000a00 */
[----:B------:R-:W-:Y:S02]  /*0960*/  IMAD.X R11, RZ, RZ, ~R4, P0 ;  /* 0x000000ffff0b7224 */ /* 0x000fe400000e0e04 */
[----:B------:R-:W-:Y:S01]  /*0970*/  FMUL R3, R3, UR4 ;  /* 0x0000000403037c20 */ /* 0x000fe20008400000 */
[----:B------:R-:W-:Y:S01]  /*0980*/  IMAD.MOV.U32 R4, RZ, RZ, R16 ;  /* 0x000000ffff047224 */ /* 0x000fe200078e0010 */
[----:B------:R-:W-:Y:S01]  /*0990*/  ULDC UR4, c[0x0][0x154] ;  /* 0x0000550000047ab9 */ /* 0x000fe20000000800 */
[-C--:B------:R-:W-:Y:S02]  /*09a0*/  IMAD R6, R11, R14.reuse, RZ ;  /* 0x0000000e0b067224 */ /* 0x080fe400078e02ff */
[C---:B------:R-:W-:Y:S01]  /*09b0*/  IMAD.WIDE.U32 R4, R9.reuse, R14, R4 ;  /* 0x0000000e09047225 */ /* 0x040fe200078e0004 */
[----:B------:R-:W2:Y:S01]  /*09c0*/  LDC R10, c[0x0][0x608] ;  /* 0x00018200ff0a7b82 */ /* 0x000ea20000000800 */
[----:B------:R-:W3:Y:S02]  /*09d0*/  F2I.U32.TRUNC.NTZ R3, R3 ;  /* 0x0000000300037305 */ /* 0x000ee4000020f000 */
[----:B------:R-:W-:-:S04]  /*09e0*/  IMAD R9, R9, R15, R6 ;  /* 0x0000000f09097224 */ /* 0x000fc800078e0206 */
[----:B------:R-:W-:Y:S01]  /*09f0*/  IMAD.IADD R5, R5, 0x1, R9 ;  /* 0x0000000105057824 */ /* 0x000fe200078e0209 */
[----:B------:R-:W4:Y:S01]  /*0a00*/  LDC R7, c[0x0][0x144] ;  /* 0x00005100ff077b82 */ /* 0x000f220000000800 */
[----:B------:R-:W-:-:S03]  /*0a10*/  IMAD.MOV.U32 R9, RZ, RZ, 0x1 ;  /* 0x00000001ff097424 */ /* 0x000fc600078e00ff */
[----:B0-----:R-:W-:Y:S02]  /*0a20*/  SHF.R.U64 R12, R4, R8, R5 ;  /* 0x00000008040c7219 */ /* 0x001fe40000001205 */
[----:B------:R-:W-:Y:S02]  /*0a30*/  I2FP.F32.U32 R4, R0 ;  /* 0x0000000000047245 */ /* 0x000fe40000201000 */
[----:B------:R-:W0:Y:S01]  /*0a40*/  LDC R14, c[0x0][0x658] ;  /* 0x00019600ff0e7b82 */ /* 0x000e220000000800 */
[----:B-1----:R-:W-:Y:S01]  /*0a50*/  ISETP.NE.U32.AND P0, PT, R18, RZ, PT ;  /* 0x000000ff1200720c */ /* 0x002fe20003f05070 */
[----:B---3--:R-:W-:Y:S02]  /*0a60*/  IMAD.MOV R6, RZ, RZ, -R3 ;  /* 0x000000ffff067224 */ /* 0x008fe400078e0a03 */
[----:B------:R-:W-:Y:S01]  /*0a70*/  FMUL R4, R4, UR4 ;  /* 0x0000000404047c20 */ /* 0x000fe20008400000 */
[----:B------:R-:W-:Y:S01]  /*0a80*/  SHF.R.U32.HI R3, RZ, R8, R5 ;  /* 0x00000008ff037219 */ /* 0x000fe20000011605 */
[----:B------:R-:W-:Y:S01]  /*0a90*/  IMAD.MOV.U32 R5, RZ, RZ, -0x1 ;  /* 0xffffffffff057424 */ /* 0x000fe200078e00ff */
[----:B------:R-:W-:Y:S01]  /*0aa0*/  ISETP.NE.AND.EX P0, PT, R19, RZ, PT, P0 ;  /* 0x000000ff1300720c */ /* 0x000fe20003f05300 */
[----:B------:R1:W3:Y:S01]  /*0ab0*/  F2I.U32.TRUNC.NTZ R11, R4 ;  /* 0x00000004000b7305 */ /* 0x0002e2000020f000 */
[----:B------:R-:W1:Y:S01]  /*0ac0*/  LDC R13, c[0x0][0x148] ;  /* 0x00005200ff0d7b82 */ /* 0x000e620000000800 */
[----:B--2---:R-:W-:-:S02]  /*0ad0*/  SHF.R.U64 R23, R12, R10, R3 ;  /* 0x0000000a0c177219 */ /* 0x004fc40000001203 */
[----:B------:R-:W-:-:S05]  /*0ae0*/  SHF.R.U32.HI R3, RZ, R10, R3 ;  /* 0x0000000aff037219 */ /* 0x000fca0000011603 */
[----:B------:R-:W2:Y:S01]  /*0af0*/  LDC R17, c[0x0][0x600] ;  /* 0x00018000ff117b82 */ /* 0x000ea20000000800 */
[----:B----4-:R-:W-:-:S07]  /*0b00*/  IMAD R8, R7, R6, R2 ;  /* 0x0000000607087224 */ /* 0x010fce00078e0202 */
[----:B------:R-:W4:Y:S01]  /*0b10*/  LDC R16, c[0x0][0x648] ;  /* 0x00019200ff107b82 */ /* 0x000f220000000800 */
[-C--:B0-----:R-:W-:Y:S02]  /*0b20*/  SHF.L.U32 R2, R5, R14.reuse, RZ ;  /* 0x0000000e05027219 */ /* 0x081fe400000006ff */
[--C-:B------:R-:W-:Y:S02]  /*0b30*/  SHF.R.U64 R22, R23, R14, R3.reuse ;  /* 0x0000000e17167219 */ /* 0x100fe40000001203 */
[----:B------:R-:W-:Y:S02]  /*0b40*/  LOP3.LUT R10, RZ, R2, RZ, 0x33, !PT ;  /* 0x00000002ff0a7212 */ /* 0x000fe400078e33ff */
[-C--:B------:R-:W-:Y:S01]  /*0b50*/  SHF.R.U32.HI R3, RZ, R14.reuse, R3 ;  /* 0x0000000eff037219 */ /* 0x080fe20000011603 */
[----:B------:R-:W0:Y:S01]  /*0b60*/  LDC R21, c[0x0][0x638] ;  /* 0x00018e00ff157b82 */ /* 0x000e220000000800 */
[----:B------:R-:W-:Y:S01]  /*0b70*/  SHF.L.U32 R9, R9, R14, RZ ;  /* 0x0000000e09097219 */ /* 0x000fe200000006ff */
[----:B------:R-:W-:-:S06]  /*0b80*/  IMAD.MOV.U32 R2, RZ, RZ, R22 ;  /* 0x000000ffff027224 */ /* 0x000fcc00078e0016 */
[----:B------:R-:W0:Y:S01]  /*0b90*/  LDC R20, c[0x0][0x610] ;  /* 0x00018400ff147b82 */ /* 0x000e220000000800 */
[----:B-1-3--:R-:W-:Y:S05]  /*0ba0*/  @!P0 BRA `(.L_x_7) ;  /* 0x0000000000288947 */ /* 0x00afea0003800000 */
[----:B------:R-:W1:Y:S02]  /*0bb0*/  LDC R7, c[0x0][0x64c] ;  /* 0x00019300ff077b82 */ /* 0x000e640000000800 */
[----:B-1----:R-:W-:-:S05]  /*0bc0*/  IADD3 R7, P0, R22, R7, RZ ;  /* 0x0000000716077210 */ /* 0x002fca0007f1e0ff */
        /* <DEDUP_REMOVED lines=8> */
.L_x_7:
[----:B----4-:R-:W-:Y:S01]  /*0c50*/  SHF.R.U64 R2, R2, R16, R3 ;  /* 0x0000001002027219 */ /* 0x010fe20000001203 */
[----:B--2---:R-:W-:Y:S01]  /*0c60*/  VIADD R3, R17, 0xffffffff ;  /* 0xffffffff11037836 */ /* 0x004fe20000000000 */
[----:B------:R-:W-:Y:S01]  /*0c70*/  LOP3.LUT R10, R23, R10, RZ, 0xc0, !PT ;  /* 0x0000000a170a7212 */ /* 0x000fe200078ec0ff */
[----:B------:R-:W-:Y:S01]  /*0c80*/  IMAD.MOV R11, RZ, RZ, -R11 ;  /* 0x000000ffff0b7224 */ /* 0x000fe200078e0a0b */
[----:B------:R-:W-:Y:S01]  /*0c90*/  R2UR UR22, R24 ;  /* 0x00000000181672ca */ /* 0x000fe200000e0000 */
[----:B------:R-:W-:Y:S01]  /*0ca0*/  IMAD.MOV R4, RZ, RZ, -R2 ;  /* 0x000000ffff047224 */ /* 0x000fe200078e0a02 */
[----:B------:R-:W-:Y:S01]  /*0cb0*/  LOP3.LUT R3, R12, R3, RZ, 0xc0, !PT ;  /* 0x000000030c037212 */ /* 0x000fe200078ec0ff */
[----:B------:R-:W-:Y:S02]  /*0cc0*/  @P4 IMAD R8, R13, R11, R0 ;  /* 0x0000000b0d084224 */ /* 0x000fe400078e0200 */
[----:B------:R-:W-:Y:S02]  /*0cd0*/  IMAD R9, R9, R2, R10 ;  /* 0x0000000209097224 */ /* 0x000fe400078e020a */
[----:B0-----:R-:W-:-:S02]  /*0ce0*/  IMAD R0, R4, R21, R22 ;  /* 0x0000001504007224 */ /* 0x001fc400078e0216 */
[----:B------:R-:W-:Y:S02]  /*0cf0*/  IMAD R8, R9, R20, R8 ;  /* 0x0000001409087224 */ /* 0x000fe400078e0208 */
[----:B------:R-:W-:Y:S02]  /*0d00*/  IMAD R3, R0, R17, R3 ;  /* 0x0000001100037224 */ /* 0x000fe400078e0203 */
[----:B------:R-:W-:-:S03]  /*0d10*/  IMAD.MOV.U32 R4, RZ, RZ, 0x1 ;  /* 0x00000001ff047424 */ /* 0x000fc600078e00ff */
[----:B------:R-:W-:Y:S02]  /*0d20*/  SEL R2, R3, R8, !P4 ;  /* 0x0000000803027207 */ /* 0x000fe40006000000 */
[----:B------:R-:W-:-:S03]  /*0d30*/  SEL R0, R8, R3, !P4 ;  /* 0x0000000308007207 */ /* 0x000fc60006000000 */
[----:B------:R0:W-:Y:S04]  /*0d40*/  STL [R1+0x80], R2 ;  /* 0x0000800201007387 */ /* 0x0001e80000100800 */
[----:B------:R0:W-:Y:S02]  /*0d50*/  STL [R1+0x84], R0 ;  /* 0x0000840001007387 */ /* 0x0001e40000100800 */
.L_x_5:
[----:B------:R-:W-:-:S08]  /*0d60*/  NOP ;  /* 0x0000000000007918 */ /* 0x000fd00000000000 */
[----:B------:R-:W1:Y:S02]  /*0d70*/  USETMAXREG.TRY_ALLOC.CTAPOOL UP0, 0xe8 ;  /* 0x000000e8000079c8 */ /* 0x000e640008000600 */
[----:B-1----:R-:W-:-:S13]  /*0d80*/  PLOP3.LUT P0, PT, PT, PT, UP0, 0x80, 0x0 ;  /* 0x000000000000781c */ /* 0x002fda0003f0f008 */
[----:B------:R-:W-:Y:S05]  /*0d90*/  @!P0 BRA `(.L_x_5) ;  /* 0xfffffffc00f08947 */ /* 0x000fea000383ffff */
[----:B------:R-:W-:Y:S01]  /*0da0*/  ULDC.64 UR4, c[0x0][0x598] ;  /* 0x0001660000047ab9 */ /* 0x000fe20000000a00 */
[----:B------:R-:W-:Y:S01]  /*0db0*/  ULDC.64 UR14, c[0x0][0x208] ;  /* 0x00008200000e7ab9 */ /* 0x000fe20000000a00 */
[----:B------:R-:W-:-:S04]  /*0dc0*/  ISETP.NE.U32.AND P0, PT, RZ, UR4, PT ;  /* 0x00000004ff007c0c */ /* 0x000fc8000bf05070 */
[----:B------:R-:W-:-:S13]  /*0dd0*/  ISETP.NE.AND.EX P0, PT, RZ, UR5, PT, P0 ;  /* 0x00000005ff007c0c */ /* 0x000fda000bf05300 */
[----:B------:R-:W-:Y:S05]  /*0de0*/  @!P0 BRA `(.L_x_8) ;  /* 0x0000000000208947 */ /* 0x000fea0003800000 */
[----:B0-----:R-:W0:Y:S02]  /*0df0*/  LDC.64 R2, c[0x0][0x598] ;  /* 0x00016600ff027b82 */ /* 0x001e240000000a00 */
[----:B0-----:R-:W2:Y:S02]  /*0e00*/  LDG.E.64 R2, desc[UR14][R2.64] ;  /* 0x0000000e02027981 */ /* 0x001ea4000c1e1b00 */
[----:B--2---:R-:W-:-:S04]  /*0e10*/  ISETP.NE.U32.AND P0, PT, R2, RZ, PT ;  /* 0x000000ff0200720c */ /* 0x004fc80003f05070 */
[----:B------:R-:W-:-:S13]  /*0e20*/  ISETP.NE.AND.EX P0, PT, R3, RZ, PT, P0 ;  /* 0x000000ff0300720c */ /* 0x000fda0003f05300 */
[----:B------:R-:W-:Y:S05]  /*0e30*/  @!P0 BRA `(.L_x_8) ;  /* 0x00000000000c8947 */ /* 0x000fea0003800000 */
[----:B------:R-:W2:Y:S02]  /*0e40*/  LD.E R2, desc[UR14][R2.64] ;  /* 0x0000000e02027980 */ /* 0x000ea4000c101900 */
[----:B--2---:R-:W-:Y:S01]  /*0e50*/  R2UR UR20, R2 ;  /* 0x00000000021472ca */ /* 0x004fe200000e0000 */
[----:B------:R-:W-:-:S14]  /*0e60*/  BRA `(.L_x_9) ;  /* 0x0000000000247947 */ /* 0x000fdc0003800000 */
.L_x_8:
[----:B------:R-:W-:Y:S02]  /*0e70*/  ULDC.64 UR4, c[0x0][0x588] ;  /* 0x0001620000047ab9 */ /* 0x000fe40000000a00 */
[----:B------:R-:W-:-:S04]  /*0e80*/  ISETP.NE.U32.AND P0, PT, RZ, UR4, PT ;  /* 0x00000004ff007c0c */ /* 0x000fc8000bf05070 */
[----:B------:R-:W-:-:S13]  /*0e90*/  ISETP.NE.AND.EX P0, PT, RZ, UR5, PT, P0 ;  /* 0x00000005ff007c0c */ /* 0x000fda000bf05300 */
[----:B------:R-:W-:Y:S05]  /*0ea0*/  @!P0 BRA `(.L_x_10) ;  /* 0x0000000000108947 */ /* 0x000fea0003800000 */
[----:B0-----:R-:W0:Y:S02]  /*0eb0*/  LDC.64 R2, c[0x0][0x588] ;  /* 0x00016200ff027b82 */ /* 0x001e240000000a00 */
[----:B0-----:R-:W2:Y:S02]  /*0ec0*/  LDG.E R2, desc[UR14][R2.64] ;  /* 0x0000000e02027981 */ /* 0x001ea4000c1e1900 */
[----:B--2---:R-:W-:Y:S01]  /*0ed0*/  R2UR UR20, R2 ;  /* 0x00000000021472ca */ /* 0x004fe200000e0000 */
[----:B------:R-:W-:-:S14]  /*0ee0*/  BRA `(.L_x_9) ;  /* 0x0000000000047947 */ /* 0x000fdc0003800000 */
.L_x_10:
[----:B------:R-:W-:-:S05]  /*0ef0*/  ULDC UR20, c[0x0][0x580] ;  /* 0x0001600000147ab9 */ /* 0x000fca0000000800 */
.L_x_9:
[----:B------:R-:W-:Y:S02]  /*0f00*/  ULDC.64 UR4, c[0x0][0x5a0] ;  /* 0x0001680000047ab9 */ /* 0x000fe40000000a00 */
        /* <DEDUP_REMOVED lines=11> */
.L_x_11:
        /* <DEDUP_REMOVED lines=8> */
.L_x_13:
[----:B------:R-:W-:-:S05]  /*1040*/  ULDC UR21, c[0x0][0x584] ;  /* 0x0001610000157ab9 */ /* 0x000fca0000000800 */
.L_x_12:
[----:B------:R-:W-:-:S13]  /*1050*/  LOP3.LUT P0, RZ, R4, 0xff, RZ, 0xc0, !PT ;  /* 0x000000ff04ff7812 */ /* 0x000fda000780c0ff */
[----:B------:R-:W-:Y:S05]  /*1060*/  @!P0 EXIT ;  /* 0x000000000000894d */ /* 0x000fea0003800000 */
[----:B------:R-:W-:Y:S01]  /*1070*/  ULDC UR4, c[0x0][0x28c] ;  /* 0x0000a30000047ab9 */ /* 0x000fe20000000800 */
[----:B------:R-:W-:Y:S02]  /*1080*/  ULOP3.LUT UR23, UR13, 0x1, URZ, 0xfc, !UPT ;  /* 0x000000010d177892 */ /* 0x000fe4000f8efc3f */
[----:B------:R-:W-:-:S04]  /*1090*/  UIADD3 UR4, UR4, 0x3f, URZ ;  /* 0x0000003f04047890 */ /* 0x000fc8000fffe03f */
[----:B------:R-:W-:-:S04]  /*10a0*/  USHF.R.S32.HI UR5, URZ, 0x1f, UR4 ;  /* 0x0000001f3f057899 */ /* 0x000fc80008011404 */
[----:B------:R-:W-:-:S03]  /*10b0*/  ULEA.HI UR5, UR5, UR4, URZ, 0x6 ;  /* 0x0000000405057291 */ /* 0x000fc6000f8f303f */
[----:B------:R-:W-:Y:S01]  /*10c0*/  UMOV UR4, URZ ;  /* 0x0000003f00047c82 */ /* 0x000fe20008000000 */
[----:B------:R-:W-:-:S03]  /*10d0*/  USHF.R.S32.HI UR9, URZ, 0x6, UR5 ;  /* 0x000000063f097899 */ /* 0x000fc60008011405 */
[----:B------:R-:W-:-:S09]  /*10e0*/  UMOV UR5, URZ ;  /* 0x0000003f00057c82 */ /* 0x000fd20008000000 */
.L_x_294:
[----:B0-----:R-:W0:Y:S01]  /*10f0*/  S2R R0, SR_TID.X ;  /* 0x0000000000007919 */ /* 0x001e220000002100 */
[----:B-1----:R-:W1:Y:S01]  /*1100*/  S2UR UR17, SR_CgaCtaId ;  /* 0x00000000001179c3 */ /* 0x002e620000008800 */
[----:B------:R-:W-:Y:S01]  /*1110*/  UMOV UR16, 0x400 ;  /* 0x0000040000107882 */ /* 0x000fe20000000000 */
[----:B------:R-:W-:Y:S01]  /*1120*/  UMOV UR6, URZ ;  /* 0x0000003f00067c82 */ /* 0x000fe20008000000 */
[----:B------:R-:W-:Y:S01]  /*1130*/  STL [R1+0x74], RZ ;  /* 0x000074ff01007387 */ /* 0x000fe20000100800 */
[----:B------:R-:W-:Y:S01]  /*1140*/  UMOV UR7, URZ ;  /* 0x0000003f00077c82 */ /* 0x000fe20008000000 */
[----:B------:R-:W-:Y:S01]  /*1150*/  UMOV UR8, URZ ;  /* 0x0000003f00087c82 */ /* 0x000fe20008000000 */
[----:B------:R-:W-:Y:S01]  /*1160*/  CS2R R4, SRZ ;  /* 0x0000000000047805 */ /* 0x000fe2000001ff00 */
[----:B------:R-:W-:Y:S01]  /*1170*/  STL [R1+0x70], RZ ;  /* 0x000070ff01007387 */ /* 0x000fe20000100800 */
[----:B--2---:R-:W2:Y:S01]  /*1180*/  LDC R2, c[0x0][0x28c] ;  /* 0x0000a300ff027b82 */ /* 0x004ea20000000800 */
[----:B------:R-:W-:-:S02]  /*1190*/  CS2R R6, SRZ ;  /* 0x0000000000067805 */ /* 0x000fc4000001ff00 */
[----:B------:R-:W-:Y:S01]  /*11a0*/  CS2R R8, SRZ ;  /* 0x0000000000087805 */ /* 0x000fe2000001ff00 */
[----:B------:R-:W-:Y:S01]  /*11b0*/  STL [R1+0x6c], RZ ;  /* 0x00006cff01007387 */ /* 0x000fe20000100800 */
[----:B------:R-:W-:Y:S02]  /*11c0*/  CS2R R10, SRZ ;  /* 0x00000000000a7805 */ /* 0x000fe4000001ff00 */
[----:B------:R-:W-:Y:S02]  /*11d0*/  CS2R R12, SRZ ;  /* 0x00000000000c7805 */ /* 0x000fe4000001ff00 */
[----:B------:R-:W-:Y:S01]  /*11e0*/  CS2R R14, SRZ ;  /* 0x00000000000e7805 */ /* 0x000fe2000001ff00 */
[----:B------:R-:W-:Y:S01]  /*11f0*/  STL [R1+0x68], RZ ;  /* 0x000068ff01007387 */ /* 0x000fe20000100800 */
[----:B------:R-:W-:Y:S02]  /*1200*/  CS2R R16, SRZ ;  /* 0x0000000000107805 */ /* 0x000fe4000001ff00 */
        /* <DEDUP_REMOVED lines=13> */
[----:B------:R-:W-:Y:S02]  /*12e0*/  CS2R R166, SRZ ;  /* 0x0000000000a67805 */ /* 0x000fe4000001ff00 */
[----:B0-----:R-:W-:Y:S01]  /*12f0*/  LOP3.LUT R0, R0, 0x80, RZ, 0xc0, !PT ;  /* 0x0000008000007812 */ /* 0x001fe200078ec0ff */
[----:B------:R-:W-:Y:S01]  /*1300*/  STL [R1+0x58], RZ ;  /* 0x000058ff01007387 */ /* 0x000fe20000100800 */
[----:B--2---:R-:W-:-:S02]  /*1310*/  ISETP.GE.AND P0, PT, R2, 0x1, PT ;  /* 0x000000010200780c */ /* 0x004fc40003f06270 */
[----:B------:R-:W-:Y:S02]  /*1320*/  CS2R R2, SRZ ;  /* 0x0000000000027805 */ /* 0x000fe4000001ff00 */
[----:B------:R-:W-:Y:S01]  /*1330*/  SHF.R.U32.HI R0, RZ, 0x7, R0 ;  /* 0x00000007ff007819 */ /* 0x000fe20000011600 */
[----:B------:R-:W-:Y:S01]  /*1340*/  STL [R1+0x54], RZ ;  /* 0x000054ff01007387 */ /* 0x000fe20000100800 */
[----:B------:R-:W-:Y:S02]  /*1350*/  CS2R R168, SRZ ;  /* 0x0000000000a87805 */ /* 0x000fe4000001ff00 */
[----:B------:R-:W-:Y:S02]  /*1360*/  CS2R R170, SRZ ;  /* 0x0000000000aa7805 */ /* 0x000fe4000001ff00 */
[----:B------:R-:W-:Y:S01]  /*1370*/  CS2R R172, SRZ ;  /* 0x0000000000ac7805 */ /* 0x000fe2000001ff00 */
[----:B------:R-:W-:Y:S01]  /*1380*/  STL [R1+0x50], RZ ;  /* 0x000050ff01007387 */ /* 0x000fe20000100800 */
[----:B------:R-:W-:-:S02]  /*1390*/  CS2R R174, SRZ ;  /* 0x0000000000ae7805 */ /* 0x000fc4000001ff00 */
[----:B------:R-:W-:Y:S02]  /*13a0*/  CS2R R176, SRZ ;  /* 0x0000000000b07805 */ /* 0x000fe4000001ff00 */
[----:B------:R-:W-:Y:S01]  /*13b0*/  CS2R R178, SRZ ;  /* 0x0000000000b27805 */ /* 0x000fe2000001ff00 */
[----:B------:R-:W0:Y:S01]  /*13c0*/  SHFL.IDX PT, R0, R0, RZ, 0x1f ;  /* 0x00001fff00007589 */ /* 0x000e2200000e0000 */
[----:B------:R-:W-:Y:S02]  /*13d0*/  CS2R R180, SRZ ;  /* 0x0000000000b47805 */ /* 0x000fe4000001ff00 */
[----:B------:R-:W-:Y:S02]  /*13e0*/  CS2R R182, SRZ ;  /* 0x0000000000b67805 */ /* 0x000fe4000001ff00 */
[----:B------:R-:W-:Y:S01]  /*13f0*/  CS2R R184, SRZ ;  /* 0x0000000000b87805 */ /* 0x000fe2000001ff00 */
[----:B------:R2:W-:Y:S01]  /*1400*/  STL [R1+0x4c], RZ ;  /* 0x00004cff01007387 */ /* 0x0005e20000100800 */
[----:B------:R-:W-:-:S02]  /*1410*/  CS2R R186, SRZ ;  /* 0x0000000000ba7805 */ /* 0x000fc4000001ff00 */
[----:B------:R-:W-:Y:S02]  /*1420*/  CS2R R188, SRZ ;  /* 0x0000000000bc7805 */ /* 0x000fe4000001ff00 */
[----:B------:R-:W-:Y:S01]  /*1430*/  CS2R R190, SRZ ;  /* 0x0000000000be7805 */ /* 0x000fe2000001ff00 */
[----:B------:R2:W-:Y:S01]  /*1440*/  STL [R1+0x48], RZ ;  /* 0x000048ff01007387 */ /* 0x0005e20000100800 */
        /* <DEDUP_REMOVED lines=14> */
[----:B------:R-:W-:Y:S02]  /*1530*/  CS2R R214, SRZ ;  /* 0x0000000000d67805 */ /* 0x000fe4000001ff00 */
[----:B0-----:R-:W-:Y:S01]  /*1540*/  R2UR UR11, R0 ;  /* 0x00000000000b72ca */ /* 0x001fe200000e0000 */
[----:B------:R2:W-:Y:S01]  /*1550*/  STL [R1+0x38], RZ ;  /* 0x000038ff01007387 */ /* 0x0005e20000100800 */
[----:B------:R-:W-:Y:S01]  /*1560*/  IMAD.MOV.U32 R0, RZ, RZ, RZ ;  /* 0x000000ffff007224 */ /* 0x000fe200078e00ff */
[----:B------:R-:W-:Y:S02]  /*1570*/  CS2R R216, SRZ ;  /* 0x0000000000d87805 */ /* 0x000fe4000001ff00 */
[----:B------:R-:W-:Y:S01]  /*1580*/  CS2R R218, SRZ ;  /* 0x0000000000da7805 */ /* 0x000fe2000001ff00 */
[----:B------:R2:W-:Y:S01]  /*1590*/  STL [R1+0x34], RZ ;  /* 0x000034ff01007387 */ /* 0x0005e20000100800 */
[----:B------:R-:W-:-:S02]  /*15a0*/  CS2R R220, SRZ ;  /* 0x0000000000dc7805 */ /* 0x000fc4000001ff00 */
[----:B------:R-:W-:Y:S02]  /*15b0*/  CS2R R222, SRZ ;  /* 0x0000000000de7805 */ /* 0x000fe4000001ff00 */
[----:B------:R-:W-:Y:S01]  /*15c0*/  CS2R R224, SRZ ;  /* 0x0000000000e07805 */ /* 0x000fe2000001ff00 */
[----:B------:R2:W-:Y:S01]  /*15d0*/  STL [R1+0x30], RZ ;  /* 0x000030ff01007387 */ /* 0x0005e20000100800 */
[----:B------:R-:W-:Y:S01]  /*15e0*/  IMAD.MOV.U32 R226, RZ, RZ, RZ ;  /* 0x000000ffffe27224 */ /* 0x000fe200078e00ff */
[----:B------:R-:W-:Y:S01]  /*15f0*/  CS2R R88, SRZ ;  /* 0x0000000000587805 */ /* 0x000fe2000001ff00 */
[----:B------:R-:W-:Y:S01]  /*1600*/  IMAD.U32 R227, RZ, RZ, UR4 ;  /* 0x00000004ffe37e24 */ /* 0x000fe2000f8e00ff */
[----:B------:R2:W-:Y:S01]  /*1610*/  STL [R1+0x2c], RZ ;  /* 0x00002cff01007387 */ /* 0x0005e20000100800 */
[----:B------:R-:W-:Y:S01]  /*1620*/  ULEA.HI UR10, UR11, UR11, URZ, 0x1 ;  /* 0x0000000b0b0a7291 */ /* 0x000fe2000f8f083f */
[----:B------:R-:W-:Y:S02]  /*1630*/  CS2R R90, SRZ ;  /* 0x00000000005a7805 */ /* 0x000fe4000001ff00 */
[----:B------:R-:W-:Y:S01]  /*1640*/  CS2R R92, SRZ ;  /* 0x00000000005c7805 */ /* 0x000fe2000001ff00 */
[----:B------:R2:W-:Y:S01]  /*1650*/  STL [R1+0x28], RZ ;  /* 0x000028ff01007387 */ /* 0x0005e20000100800 */
[----:B------:R-:W-:Y:S01]  /*1660*/  ULOP3.LUT UR12, UR10, 0xffffe, URZ, 0xc0, !UPT ;  /* 0x000ffffe0a0c7892 */ /* 0x000fe2000f8ec03f */
[----:B------:R-:W-:Y:S01]  /*1670*/  CS2R R94, SRZ ;  /* 0x00000000005e7805 */ /* 0x000fe2000001ff00 */
[----:B-1----:R-:W-:Y:S01]  /*1680*/  ULEA UR10, UR17, UR16, 0x18 ;  /* 0x00000010110a7291 */ /* 0x002fe2000f8ec03f */
[----:B------:R2:W-:Y:S01]  /*1690*/  STL [R1+0x24], RZ ;  /* 0x000024ff01007387 */ /* 0x0005e20000100800 */
[----:B------:R-:W-:Y:S01]  /*16a0*/  UIADD3 UR12, UR11, -UR12, URZ ;  /* 0x8000000c0b0c7290 */ /* 0x000fe2000fffe03f */
[----:B------:R-:W-:-:S02]  /*16b0*/  CS2R R96, SRZ ;  /* 0x0000000000607805 */ /* 0x000fc4000001ff00 */
[----:B------:R-:W-:Y:S01]  /*16c0*/  CS2R R98, SRZ ;  /* 0x0000000000627805 */ /* 0x000fe2000001ff00 */
[----:B------:R2:W-:Y:S01]  /*16d0*/  STL [R1+0x20], RZ ;  /* 0x000020ff01007387 */ /* 0x0005e20000100800 */
[----:B------:R-:W-:Y:S01]  /*16e0*/  ULEA UR12, UR12, UR10, 0xc ;  /* 0x0000000a0c0c7291 */ /* 0x000fe2000f8e603f */
[----:B------:R-:W-:Y:S02]  /*16f0*/  CS2R R100, SRZ ;  /* 0x0000000000647805 */ /* 0x000fe4000001ff00 */
[----:B------:R-:W-:Y:S01]  /*1700*/  CS2R R102, SRZ ;  /* 0x0000000000667805 */ /* 0x000fe2000001ff00 */
[----:B------:R2:W-:Y:S01]  /*1710*/  STL [R1+0x1c], RZ ;  /* 0x00001cff01007387 */ /* 0x0005e20000100800 */
[----:B------:R-:W-:Y:S01]  /*1720*/  UIADD3 UR12, UR12, 0x180, URZ ;  /* 0x000001800c0c7890 */ /* 0x000fe2000fffe03f */
[----:B------:R-:W-:Y:S02]  /*1730*/  CS2R R104, SRZ ;  /* 0x0000000000687805 */ /* 0x000fe4000001ff00 */
[----:B------:R-:W-:Y:S01]  /*1740*/  CS2R R106, SRZ ;  /* 0x00000000006a7805 */ /* 0x000fe2000001ff00 */
[----:B------:R2:W-:Y:S01]  /*1750*/  STL [R1+0x18], RZ ;  /* 0x000018ff01007387 */ /* 0x0005e20000100800 */
[----:B------:R-:W-:Y:S01]  /*1760*/  USHF.R.U32.HI UR11, URZ, 0x4, UR12 ;  /* 0x000000043f0b7899 */ /* 0x000fe2000801160c */
[----:B------:R-:W-:-:S02]  /*1770*/  CS2R R108, SRZ ;  /* 0x00000000006c7805 */ /* 0x000fc4000001ff00 */
[----:B------:R-:W-:Y:S01]  /*1780*/  CS2R R110, SRZ ;  /* 0x00000000006e7805 */ /* 0x000fe2000001ff00 */
[----:B------:R2:W-:Y:S01]  /*1790*/  STL [R1+0x14], RZ ;  /* 0x000014ff01007387 */ /* 0x0005e20000100800 */
[----:B------:R-:W-:Y:S01]  /*17a0*/  ULOP3.LUT UR11, UR11, 0x3fff, URZ, 0xc0, !UPT ;  /* 0x00003fff0b0b7892 */ /* 0x000fe2000f8ec03f */
[----:B------:R-:W-:Y:S01]  /*17b0*/  CS2R R112, SRZ ;  /* 0x0000000000707805 */ /* 0x000fe2000001ff00 */
[----:B------:R-:W-:Y:S01]  /*17c0*/  UMOV UR12, UR5 ;  /* 0x00000005000c7c82 */ /* 0x000fe20008000000 */
        /* <DEDUP_REMOVED lines=16> */
[----:B------:R2:W-:Y:S01]  /*18d0*/  STL [R1], RZ ;  /* 0x000000ff01007387 */ /* 0x0005e20000100800 */
[----:B------:R-:W-:Y:S02]  /*18e0*/  CS2R R138, SRZ ;  /* 0x00000000008a7805 */ /* 0x000fe4000001ff00 */
[----:B------:R-:W-:Y:S02]  /*18f0*/  CS2R R140, SRZ ;  /* 0x00000000008c7805 */ /* 0x000fe4000001ff00 */
[----:B------:R-:W-:Y:S02]  /*1900*/  CS2R R142, SRZ ;  /* 0x00000000008e7805 */ /* 0x000fe4000001ff00 */
[----:B------:R-:W-:-:S02]  /*1910*/  CS2R R144, SRZ ;  /* 0x0000000000907805 */ /* 0x000fc4000001ff00 */
[----:B------:R-:W-:Y:S02]  /*1920*/  CS2R R146, SRZ ;  /* 0x0000000000927805 */ /* 0x000fe4000001ff00 */
[----:B------:R-:W-:Y:S02]  /*1930*/  CS2R R148, SRZ ;  /* 0x0000000000947805 */ /* 0x000fe4000001ff00 */
[----:B------:R-:W-:Y:S02]  /*1940*/  CS2R R150, SRZ ;  /* 0x0000000000967805 */ /* 0x000fe4000001ff00 */
[----:B------:R-:W-:Y:S02]  /*1950*/  CS2R R24, SRZ ;  /* 0x0000000000187805 */ /* 0x000fe4000001ff00 */
[----:B---34-:R-:W-:Y:S02]  /*1960*/  CS2R R26, SRZ ;  /* 0x00000000001a7805 */ /* 0x018fe4000001ff00 */
[----:B------:R-:W-:-:S02]  /*1970*/  CS2R R28, SRZ ;  /* 0x00000000001c7805 */ /* 0x000fc4000001ff00 */
[----:B------:R-:W-:Y:S02]  /*1980*/  CS2R R30, SRZ ;  /* 0x00000000001e7805 */ /* 0x000fe4000001ff00 */
[----:B------:R-:W-:Y:S02]  /*1990*/  CS2R R32, SRZ ;  /* 0x0000000000207805 */ /* 0x000fe4000001ff00 */
        /* <DEDUP_REMOVED lines=26> */
[----:B------:R-:W-:Y:S01]  /*1b40*/  CS2R R86, SRZ ;  /* 0x0000000000567805 */ /* 0x000fe2000001ff00 */
[----:B--2---:R-:W-:Y:S06]  /*1b50*/  @!P0 BRA `(.L_x_14) ;  /* 0x0000001000888947 */ /* 0x004fec0003800000 */
[----:B------:R-:W-:-:S06]  /*1b60*/  UISETP.NE.AND UP0, UPT, UR23, 0x3, UPT ;  /* 0x000000031700788c */ /* 0x000fcc000bf05270 */
[----:B------:R-:W-:-:S13]  /*1b70*/  PLOP3.LUT P1, PT, PT, PT, UP0, 0x80, 0x0 ;  /* 0x000000000000781c */ /* 0x000fda0003f2f008 */
[----:B------:R-:W-:Y:S05]  /*1b80*/  @!P1 BRA `(.L_x_15) ;  /* 0x0000000000049947 */ /* 0x000fea0003800000 */
[----:B------:R-:W-:Y:S01]  /*1b90*/  BPT.TRAP 0x1 ;  /* 0x000000040000795c */ /* 0x000fe20000300000 */
.L_x_15:
[----:B------:R-:W-:Y:S01]  /*1ba0*/  ULEA UR6, UR5, UR10, 0x3 ;  /* 0x0000000a05067291 */ /* 0x000fe2000f8e183f */
[----:B------:R-:W-:-:S05]  /*1bb0*/  IMAD.U32 R0, RZ, RZ, UR4 ;  /* 0x00000004ff007e24 */ /* 0x000fca000f8e00ff */
[----:B------:R-:W-:-:S04]  /*1bc0*/  SHF.L.U32 R0, R0, 0x1f, RZ ;  /* 0x0000001f00007819 */ /* 0x000fc800000006ff */
[----:B------:R0:W1:Y:S01]  /*1bd0*/  SYNCS.PHASECHK.TRANS64.TRYWAIT P0, [UR6], R0 ;  /* 0x00000000ff0075a7 */ /* 0x0000620008000146 */
[----:B------:R-:W-:Y:S05]  /*1be0*/  @!P1 BRA `(.L_x_16) ;  /* 0x0000000000049947 */ /* 0x000fea0003800000 */
[----:B------:R-:W-:Y:S01]  /*1bf0*/  BPT.TRAP 0x1 ;  /* 0x000000040000795c */ /* 0x000fe20000300000 */
.L_x_16:
[----:B-1----:R-:W-:Y:S05]  /*1c00*/  @P0 BRA `(.L_x_17) ;  /* 0x0000000000080947 */ /* 0x002fea0003800000 */
[----:B------:R-:W1:Y:S02]  /*1c10*/  SYNCS.PHASECHK.TRANS64.TRYWAIT P0, [UR6], R0 ;  /* 0x00000000ff0075a7 */ /* 0x000e640008000146 */
[----:B-1----:R-:W-:Y:S05]  /*1c20*/  @!P0 BRA `(.L_x_18) ;  /* 0x000000e800548947 */ /* 0x002fea0003800000 */
.L_x_17:
[----:B------:R-:W-:Y:S01]  /*1c30*/  UIADD3 UR6, UR10, 0x24180, URZ ;  /* 0x000241800a067890 */ /* 0x000fe2000fffe03f */
[----:B------:R-:W-:Y:S01]  /*1c40*/  WARPGROUP.ARRIVE ;  /* 0x00000000000079c5 */ /* 0x000fe20000000000 */
[----:B------:R-:W-:Y:S01]  /*1c50*/  ULOP3.LUT UR7, UR11, 0x10000, URZ, 0xfc, !UPT ;  /* 0x000100000b077892 */ /* 0x000fe2000f8efc3f */
[----:B------:R2:W-:Y:S01]  /*1c60*/  STL [R1+0x74], RZ ;  /* 0x000074ff01007387 */ /* 0x0005e20000100800 */
[----:B------:R-:W-:Y:S01]  /*1c70*/  USHF.R.U32.HI UR6, URZ, 0x4, UR6 ;  /* 0x000000043f067899 */ /* 0x000fe20008011606 */
[----:B01----:R-:W-:Y:S01]  /*1c80*/  IMAD.MOV.U32 R0, RZ, RZ, RZ ;  /* 0x000000ffff007224 */ /* 0x003fe200078e00ff */
[----:B------:R-:W-:Y:S01]  /*1c90*/  ULEA UR7, UR5, UR7, 0xa ;  /* 0x0000000705077291 */ /* 0x000fe2000f8e503f */
[----:B------:R2:W-:Y:S01]  /*1ca0*/  STL [R1+0x70], RZ ;  /* 0x000070ff01007387 */ /* 0x0005e20000100800 */
[----:B------:R-:W-:Y:S01]  /*1cb0*/  ULOP3.LUT UR6, UR6, 0x3fff, URZ, 0xc0, !UPT ;  /* 0x00003fff06067892 */ /* 0x000fe2000f8ec03f */
[----:B------:R-:W-:Y:S01]  /*1cc0*/  CS2R R2, SRZ ;  /* 0x0000000000027805 */ /* 0x000fe2000001ff00 */
[----:B------:R-:W-:Y:S01]  /*1cd0*/  UMOV UR17, 0x80000020 ;  /* 0x8000002000117882 */ /* 0x000fe20000000000 */
[----:B------:R-:W-:Y:S01]  /*1ce0*/  UMOV UR19, 0x80000020 ;  /* 0x8000002000137882 */ /* 0x000fe20000000000 */
[----:B------:R-:W-:Y:S01]  /*1cf0*/  ULOP3.LUT UR6, UR6, 0x10000, URZ, 0xfc, !UPT ;  /* 0x0001000006067892 */ /* 0x000fe2000f8efc3f */
[----:B------:R2:W-:Y:S01]  /*1d00*/  STL [R1+0x6c], RZ ;  /* 0x00006cff01007387 */ /* 0x0005e20000100800 */
[----:B------:R-:W-:Y:S01]  /*1d10*/  UMOV UR16, UR7 ;  /* 0x0000000700107c82 */ /* 0x000fe20008000000 */
[----:B------:R-:W-:Y:S01]  /*1d20*/  CS2R R4, SRZ ;  /* 0x0000000000047805 */ /* 0x000fe2000001ff00 */
[----:B------:R-:W-:Y:S01]  /*1d30*/  ULEA UR8, UR5, UR6, 0x9 ;  /* 0x0000000605087291 */ /* 0x000fe2000f8e483f */
[----:B------:R2:W-:Y:S01]  /*1d40*/  STL [R1+0x68], RZ ;  /* 0x000068ff01007387 */ /* 0x0005e20000100800 */
[----:B------:R-:W-:Y:S01]  /*1d50*/  CS2R R6, SRZ ;  /* 0x0000000000067805 */ /* 0x000fe2000001ff00 */
[----:B------:R-:W-:Y:S01]  /*1d60*/  UMOV UR6, 0x2 ;  /* 0x0000000200067882 */ /* 0x000fe20000000000 */
[----:B------:R-:W-:Y:S01]  /*1d70*/  CS2R R8, SRZ ;  /* 0x0000000000087805 */ /* 0x000fe2000001ff00 */
[----:B------:R2:W-:Y:S01]  /*1d80*/  STL [R1+0x64], RZ ;  /* 0x000064ff01007387 */ /* 0x0005e20000100800 */
[----:B------:R-:W-:Y:S01]  /*1d90*/  CS2R R10, SRZ ;  /* 0x00000000000a7805 */ /* 0x000fe2000001ff00 */
[----:B------:R-:W-:Y:S01]  /*1da0*/  UMOV UR18, UR8 ;  /* 0x0000000800127c82 */ /* 0x000fe20008000000 */
[----:B------:R-:W-:Y:S01]  /*1db0*/  CS2R R12, SRZ ;  /* 0x00000000000c7805 */ /* 0x000fe2000001ff00 */
[----:B------:R-:W-:Y:S01]  /*1dc0*/  QGMMA.64x128x32.F32.E5M2.E5M2 R88, gdesc[UR16], RZ, !UPT ;  /* 0x01e00000105879f3 */ /* 0x000fe2000c7038ff */
[----:B------:R-:W-:Y:S01]  /*1dd0*/  UIADD3 UR16, UR7, 0x200, URZ ;  /* 0x0000020007107890 */ /* 0x000fe2000fffe03f */
[----:B------:R2:W-:Y:S01]  /*1de0*/  STL [R1+0x60], RZ ;  /* 0x000060ff01007387 */ /* 0x0005e20000100800 */
[----:B------:R-:W-:Y:S01]  /*1df0*/  UMOV UR17, 0x80000020 ;  /* 0x8000002000117882 */ /* 0x000fe20000000000 */
[----:B------:R-:W-:-:S02]  /*1e00*/  CS2R R14, SRZ ;  /* 0x00000000000e7805 */ /* 0x000fc4000001ff00 */
[----:B------:R-:W-:Y:S01]  /*1e10*/  CS2R R16, SRZ ;  /* 0x0000000000107805 */ /* 0x000fe2000001ff00 */
[----:B------:R2:W-:Y:S01]  /*1e20*/  STL [R1+0x5c], RZ ;  /* 0x00005cff01007387 */ /* 0x0005e20000100800 */
[----:B------:R-:W-:Y:S02]  /*1e30*/  CS2R R18, SRZ ;  /* 0x0000000000127805 */ /* 0x000fe4000001ff00 */
[----:B------:R-:W-:Y:S02]  /*1e40*/  CS2R R20, SRZ ;  /* 0x0000000000147805 */ /* 0x000fe4000001ff00 */
[----:B------:R-:W-:Y:S01]  /*1e50*/  CS2R R22, SRZ ;  /* 0x0000000000167805 */ /* 0x000fe2000001ff00 */
[----:B------:R2:W-:Y:S01]  /*1e60*/  STL [R1+0x58], RZ ;  /* 0x000058ff01007387 */ /* 0x0005e20000100800 */
[----:B------:R-:W-:Y:S01]  /*1e70*/  CS2R R152, SRZ ;  /* 0x0000000000987805 */ /* 0x000fe2000001ff00 */
[----:B------:R-:W-:Y:S01]  /*1e80*/  QGMMA.64x128x32.F32.E5M2.E5M2 R24, gdesc[UR16], RZ, !UPT ;  /* 0x01e00000101879f3 */ /* 0x000fe2000c7038ff */
[----:B------:R-:W-:Y:S01]  /*1e90*/  UIADD3 UR16, UR7, 0x2, URZ ;  /* 0x0000000207107890 */ /* 0x000fe2000fffe03f */
[----:B------:R2:W-:Y:S01]  /*1ea0*/  STL [R1+0x54], RZ ;  /* 0x000054ff01007387 */ /* 0x0005e20000100800 */
[----:B------:R-:W-:Y:S01]  /*1eb0*/  UIADD3 UR18, UR8, 0x2, URZ ;  /* 0x0000000208127890 */ /* 0x000fe2000fffe03f */
[----:B------:R-:W-:Y:S01]  /*1ec0*/  CS2R R154, SRZ ;  /* 0x00000000009a7805 */ /* 0x000fe2000001ff00 */
[----:B------:R-:W-:Y:S01]  /*1ed0*/  UMOV UR17, 0x80000020 ;  /* 0x8000002000117882 */ /* 0x000fe20000000000 */
        /* <DEDUP_REMOVED lines=9> */
[----:B------:R-:W-:Y:S02]  /*1f70*/  CS2R R166, SRZ ;  /* 0x0000000000a67805 */ /* 0x000fe4000001ff00 */
        /* <DEDUP_REMOVED lines=39> */
[----:B------:R-:W-:-:S03]  /*21f0*/  IMAD.MOV.U32 R226, RZ, RZ, RZ ;  /* 0x000000ffffe27224 */ /* 0x000fc600078e00ff */
[----:B------:R2:W-:Y:S04]  /*2200*/  STL [R1+0x1c], RZ ;  /* 0x00001cff01007387 */ /* 0x0005e80000100800 */
[----:B------:R2:W-:Y:S04]  /*2210*/  STL [R1+0x18], RZ ;  /* 0x000018ff01007387 */ /* 0x0005e80000100800 */
[----:B------:R2:W-:Y:S04]  /*2220*/  STL [R1+0x14], RZ ;  /* 0x000014ff01007387 */ /* 0x0005e80000100800 */
[----:B------:R2:W-:Y:S04]  /*2230*/  STL [R1+0x10], RZ ;  /* 0x000010ff01007387 */ /* 0x0005e80000100800 */
[----:B------:R2:W-:Y:S04]  /*2240*/  STL [R1+0xc], RZ ;  /* 0x00000cff01007387 */ /* 0x0005e80000100800 */
[----:B------:R2:W-:Y:S04]  /*2250*/  STL [R1+0x8], RZ ;  /* 0x000008ff01007387 */ /* 0x0005e80000100800 */
[----:B------:R2:W-:Y:S04]  /*2260*/  STL [R1+0x4], RZ ;  /* 0x000004ff01007387 */ /* 0x0005e80000100800 */
[----:B------:R2:W-:Y:S01]  /*2270*/  STL [R1], RZ ;  /* 0x000000ff01007387 */ /* 0x0005e20000100800 */
[----:B------:R-:W-:Y:S01]  /*2280*/  QGMMA.64x128x32.F32.E5M2.E5M2 R88, gdesc[UR16], R88 ;  /* 0x01e00000105879f3 */ /* 0x000fe20008703858 */
[----:B------:R-:W-:Y:S01]  /*2290*/  UIADD3 UR16, UR7, 0x202, URZ ;  /* 0x0000020207107890 */ /* 0x000fe2000fffe03f */
[----:B------:R-:W-:-:S02]  /*22a0*/  UMOV UR17, 0x80000020 ;  /* 0x8000002000117882 */ /* 0x000fc40000000000 */
[----:B------:R-:W-:Y:S02]  /*22b0*/  ULDC UR7, c[0x0][0x50c] ;  /* 0x0001430000077ab9 */ /* 0x000fe40000000800 */
[----:B------:R-:W-:-:S04]  /*22c0*/  UISETP.NE.AND UP0, UPT, UR7, 0x2, UPT ;  /* 0x000000020700788c */ /* 0x000fc8000bf05270 */
[----:B------:R-:W-:Y:S02]  /*22d0*/  USEL UR7, URZ, 0x1, UP0 ;  /* 0x000000013f077887 */ /* 0x000fe40008000000 */
[----:B------:R-:W-:Y:S04]  /*22e0*/  QGMMA.64x128x32.F32.E5M2.E5M2 R24, gdesc[UR16], R24, gsb0 ;  /* 0x01e00000101879f3 */ /* 0x000fe80008003818 */
[----:B------:R-:W-:-:S13]  /*22f0*/  ISETP.NE.AND P0, PT, RZ, UR7, PT ;  /* 0x00000007ff007c0c */ /* 0x000fda000bf05270 */
[----:B--2---:R-:W-:Y:S05]  /*2300*/  @!P0 BRA `(.L_x_19) ;  /* 0x0000000800808947 */ /* 0x004fea0003800000 */
[----:B------:R-:W-:Y:S02]  /*2310*/  WARPGROUP.DEPBAR.LE gsb0, 0x0 ;  /* 0x00008000000079c5 */ /* 0x000fe40000010000 */
[----:B------:R-:W-:-:S01]  /*2320*/  FADD R227, RZ, R58 ;  /* 0x0000003affe37221 */ /* 0x000fc20000000000 */
[----:B------:R-:W-:Y:S01]  /*2330*/  FADD R226, RZ, R88 ;  /* 0x00000058ffe27221 */ /* 0x000fe20000000000 */
[----:B------:R-:W-:-:S01]  /*2340*/  FADD R225, RZ, R89 ;  /* 0x00000059ffe17221 */ /* 0x000fc20000000000 */
[----:B------:R-:W-:Y:S01]  /*2350*/  FADD R224, RZ, R90 ;  /* 0x0000005affe07221 */ /* 0x000fe20000000000 */
[----:B------:R-:W-:-:S01]  /*2360*/  FADD R223, RZ, R91 ;  /* 0x0000005bffdf7221 */ /* 0x000fc20000000000 */
[----:B------:R0:W-:Y:S01]  /*2370*/  STL [R1], R227 ;  /* 0x000000e301007387 */ /* 0x0001e20000100800 */
[----:B------:R-:W-:-:S01]  /*2380*/  FADD R222, RZ, R92 ;  /* 0x0000005cffde7221 */ /* 0x000fc20000000000 */
[----:B------:R-:W-:Y:S01]  /*2390*/  FADD R221, RZ, R93 ;  /* 0x0000005dffdd7221 */ /* 0x000fe20000000000 */
[----:B------:R-:W-:-:S01]  /*23a0*/  FADD R220, RZ, R94 ;  /* 0x0000005effdc7221 */ /* 0x000fc20000000000 */
[----:B------:R-:W-:Y:S01]  /*23b0*/  FADD R219, RZ, R95 ;  /* 0x0000005fffdb7221 */ /* 0x000fe20000000000 */
[----:B------:R-:W-:-:S01]  /*23c0*/  FADD R218, RZ, R96 ;  /* 0x00000060ffda7221 */ /* 0x000fc20000000000 */
[----:B------:R-:W-:Y:S01]  /*23d0*/  FADD R217, RZ, R97 ;  /* 0x00000061ffd97221 */ /* 0x000fe20000000000 */
[----:B------:R-:W-:-:S01]  /*23e0*/  FADD R216, RZ, R98 ;  /* 0x00000062ffd87221 */ /* 0x000fc20000000000 */
[----:B------:R-:W-:Y:S01]  /*23f0*/  FADD R215, RZ, R99 ;  /* 0x00000063ffd77221 */ /* 0x000fe20000000000 */
[----:B------:R-:W-:-:S01]  /*2400*/  FADD R214, RZ, R100 ;  /* 0x00000064ffd67221 */ /* 0x000fc20000000000 */
[----:B0-----:R-:W-:Y:S01]  /*2410*/  FADD R227, RZ, R59 ;  /* 0x0000003bffe37221 */ /* 0x001fe20000000000 */
[----:B------:R-:W-:-:S01]  /*2420*/  FADD R213, RZ, R101 ;  /* 0x00000065ffd57221 */ /* 0x000fc20000000000 */
[----:B------:R-:W-:Y:S01]  /*2430*/  FADD R212, RZ, R102 ;  /* 0x00000066ffd47221 */ /* 0x000fe20000000000 */
[----:B------:R-:W-:-:S01]  /*2440*/  FADD R211, RZ, R103 ;  /* 0x00000067ffd37221 */ /* 0x000fc20000000000 */
[----:B------:R-:W-:Y:S01]  /*2450*/  FADD R210, RZ, R104 ;  /* 0x00000068ffd27221 */ /* 0x000fe20000000000 */
[----:B------:R0:W-:Y:S01]  /*2460*/  STL [R1+0x4], R227 ;  /* 0x000004e301007387 */ /* 0x0001e20000100800 */
        /* <DEDUP_REMOVED lines=93> */
[----:B------:R-:W-:Y:S01]  /*2a40*/  UMOV UR6, URZ ;  /* 0x0000003f00067c82 */ /* 0x000fe20008000000 */
[----:B0-----:R-:W-:-:S05]  /*2a50*/  FADD R227, RZ, R66 ;  /* 0x00000042ffe37221 */ /* 0x001fca0000000000 */
[----:B------:R0:W-:Y:S02]  /*2a60*/  STL [R1+0x20], R227 ;  /* 0x000020e301007387 */ /* 0x0001e40000100800 */
        /* <DEDUP_REMOVED lines=42> */
.L_x_19:
[----:B------:R-:W-:-:S04]  /*2d10*/  UIADD3 UR12, UR5, 0x1, URZ ;  /* 0x00000001050c7890 */ /* 0x000fc8000fffe03f */
[----:B------:R-:W-:-:S04]  /*2d20*/  UISETP.NE.AND UP0, UPT, UR12, 0x9, UPT ;  /* 0x000000090c00788c */ /* 0x000fc8000bf05270 */
[----:B------:R-:W-:Y:S02]  /*2d30*/  USEL UR8, URZ, 0x1, UP0 ;  /* 0x000000013f087887 */ /* 0x000fe40008000000 */
[----:B------:R-:W-:Y:S02]  /*2d40*/  USEL UR12, UR12, URZ, UP0 ;  /* 0x0000003f0c0c7287 */ /* 0x000fe40008000000 */
[----:B------:R-:W-:-:S06]  /*2d50*/  ULOP3.LUT UR8, UR4, UR8, URZ, 0x3c, !UPT ;  /* 0x0000000804087292 */ /* 0x000fcc000f8e3c3f */
[----:B0-----:R-:W-:Y:S01]  /*2d60*/  IMAD.U32 R227, RZ, RZ, UR8 ;  /* 0x00000008ffe37e24 */ /* 0x001fe2000f8e00ff */
[----:B------:R-:W-:-:S06]  /*2d70*/  UMOV UR8, 0x1 ;  /* 0x0000000100087882 */ /* 0x000fcc0000000000 */
.L_x_14:
[----:B------:R-:W-:-:S04]  /*2d80*/  UISETP.LT.AND UP0, UPT, UR9, 0x1, UPT ;  /* 0x000000010900788c */ /* 0x000fc8000bf01270 */
[----:B------:R-:W-:-:S04]  /*2d90*/  USEL UR16, UR9, 0x1, UP0 ;  /* 0x0000000109107887 */ /* 0x000fc80008000000 */
[----:B------:R-:W-:-:S04]  /*2da0*/  UIADD3 UR16, UR9, -UR16, URZ ;  /* 0x8000001009107290 */ /* 0x000fc8000fffe03f */
[----:B------:R-:W-:-:S06]  /*2db0*/  UISETP.GE.AND UP0, UPT, UR16, 0x1, UPT ;  /* 0x000000011000788c */ /* 0x000fcc000bf06270 */
[----:B------:R-:W-:-:S13]  /*2dc0*/  PLOP3.LUT P0, PT, PT, PT, UP0, 0x80, 0x0 ;  /* 0x000000000000781c */ /* 0x000fda0003f0f008 */
[----:B------:R-:W-:Y:S05]  /*2dd0*/  @!P0 BRA `(.L_x_20) ;  /* 0x0000001000a48947 */ /* 0x000fea0003800000 */
[----:B------:R-:W-:Y:S01]  /*2de0*/  IMAD.U32 R228, RZ, RZ, UR16 ;  /* 0x00000010ffe47e24 */ /* 0x000fe2000f8e00ff */
[----:B------:R-:W-:Y:S01]  /*2df0*/  UMOV UR24, UR5 ;  /* 0x0000000500187c82 */ /* 0x000fe20008000000 */
[----:B------:R-:W-:-:S05]  /*2e00*/  ULDC UR25, c[0x0][0x50c] ;  /* 0x0001430000197ab9 */ /* 0x000fca0000000800 */
.L_x_28:
[----:B------:R-:W-:-:S06]  /*2e10*/  UISETP.NE.AND UP0, UPT, UR23, 0x3, UPT ;  /* 0x000000031700788c */ /* 0x000fcc000bf05270 */
[----:B------:R-:W-:-:S13]  /*2e20*/  PLOP3.LUT P1, PT, PT, PT, UP0, 0x80, 0x0 ;  /* 0x000000000000781c */ /* 0x000fda0003f2f008 */
[----:B01----:R-:W-:Y:S05]  /*2e30*/  @!P1 BRA `(.L_x_21) ;  /* 0x0000000000049947 */ /* 0x003fea0003800000 */
[----:B------:R-:W-:Y:S01]  /*2e40*/  BPT.TRAP 0x1 ;  /* 0x000000040000795c */ /* 0x000fe20000300000 */
.L_x_21:
[----:B------:R-:W0:Y:S01]  /*2e50*/  S2UR UR16, SR_CgaCtaId ;  /* 0x00000000001079c3 */ /* 0x000e220000008800 */
[----:B------:R-:W-:Y:S01]  /*2e60*/  UMOV UR10, 0x400 ;  /* 0x00000400000a7882 */ /* 0x000fe20000000000 */
[----:B------:R-:W-:Y:S01]  /*2e70*/  SHF.L.U32 R229, R227, 0x1f, RZ ;  /* 0x0000001fe3e57819 */ /* 0x000fe200000006ff */
[----:B0-----:R-:W-:-:S04]  /*2e80*/  ULEA UR10, UR16, UR10, 0x18 ;  /* 0x0000000a100a7291 */ /* 0x001fc8000f8ec03f */
[----:B------:R-:W-:-:S09]  /*2e90*/  ULEA UR16, UR12, UR10, 0x3 ;  /* 0x0000000a0c107291 */ /* 0x000fd2000f8e183f */
[----:B------:R0:W1:Y:S01]  /*2ea0*/  SYNCS.PHASECHK.TRANS64.TRYWAIT P0, [UR16], R229 ;  /* 0x000000e5ff0075a7 */ /* 0x0000620008000150 */
[----:B------:R-:W-:Y:S05]  /*2eb0*/  @!P1 BRA `(.L_x_22) ;  /* 0x0000000000049947 */ /* 0x000fea0003800000 */
[----:B------:R-:W-:Y:S01]  /*2ec0*/  BPT.TRAP 0x1 ;  /* 0x000000040000795c */ /* 0x000fe20000300000 */
.L_x_22:
[----:B-1----:R-:W-:Y:S05]  /*2ed0*/  @P0 BRA `(.L_x_23) ;  /* 0x0000000000080947 */ /* 0x002fea0003800000 */
[----:B------:R-:W1:Y:S02]  /*2ee0*/  SYNCS.PHASECHK.TRANS64.TRYWAIT P0, [UR16], R229 ;  /* 0x000000e5ff0075a7 */ /* 0x000e640008000150 */
[----:B-1----:R-:W-:Y:S05]  /*2ef0*/  @!P0 BRA `(.L_x_24) ;  /* 0x000000d400b88947 */ /* 0x002fea0003800000 */
.L_x_23:
[----:B------:R-:W-:Y:S01]  /*2f00*/  UIADD3 UR16, UR10, 0x24180, URZ ;  /* 0x000241800a107890 */ /* 0x000fe2000fffe03f */
[----:B------:R-:W-:Y:S01]  /*2f10*/  WARPGROUP.ARRIVE ;  /* 0x00000000000079c5 */ /* 0x000fe20000000000 */
[----:B------:R-:W-:Y:S02]  /*2f20*/  UISETP.NE.AND UP0, UPT, UR7, URZ, UPT ;  /* 0x0000003f0700728c */ /* 0x000fe4000bf05270 */
[----:B------:R-:W-:Y:S02]  /*2f30*/  USHF.R.U32.HI UR16, URZ, 0x4, UR16 ;  /* 0x000000043f107899 */ /* 0x000fe40008011610 */
[----:B------:R-:W-:Y:S02]  /*2f40*/  USEL UR8, UR8, URZ, !UP0 ;  /* 0x0000003f08087287 */ /* 0x000fe4000c000000 */
[----:B------:R-:W-:Y:S02]  /*2f50*/  ULOP3.LUT UR16, UR16, 0x3fff, URZ, 0xc0, !UPT ;  /* 0x00003fff10107892 */ /* 0x000fe4000f8ec03f */
[----:B------:R-:W-:-:S02]  /*2f60*/  UISETP.NE.U32.AND UP0, UPT, UR8, URZ, UPT ;  /* 0x0000003f0800728c */ /* 0x000fc4000bf05070 */
[----:B------:R-:W-:Y:S02]  /*2f70*/  ULOP3.LUT UR7, UR11, 0x10000, URZ, 0xfc, !UPT ;  /* 0x000100000b077892 */ /* 0x000fe4000f8efc3f */
[----:B------:R-:W-:Y:S02]  /*2f80*/  ULOP3.LUT UR8, UR16, 0x10000, URZ, 0xfc, !UPT ;  /* 0x0001000010087892 */ /* 0x000fe4000f8efc3f */
[----:B------:R-:W-:Y:S02]  /*2f90*/  ULEA UR7, UR12, UR7, 0xa ;  /* 0x000000070c077291 */ /* 0x000fe4000f8e503f */
[----:B------:R-:W-:Y:S01]  /*2fa0*/  ULEA UR8, UR12, UR8, 0x9 ;  /* 0x000000080c087291 */ /* 0x000fe2000f8e483f */
[----:B------:R-:W-:Y:S01]  /*2fb0*/  UMOV UR17, 0x80000020 ;  /* 0x8000002000117882 */ /* 0x000fe20000000000 */
[----:B------:R-:W-:Y:S01]  /*2fc0*/  UMOV UR19, 0x80000020 ;  /* 0x8000002000137882 */ /* 0x000fe20000000000 */
[----:B------:R-:W-:Y:S02]  /*2fd0*/  UIADD3 UR6, UR6, 0x2, URZ ;  /* 0x0000000206067890 */ /* 0x000fe4000fffe03f */
[----:B------:R-:W-:-:S02]  /*2fe0*/  UMOV UR16, UR7 ;  /* 0x0000000700107c82 */ /* 0x000fc40008000000 */
[----:B------:R-:W-:Y:S02]  /*2ff0*/  UMOV UR18, UR8 ;  /* 0x0000000800127c82 */ /* 0x000fe40008000000 */
[----:B------:R-:W-:Y:S01]  /*3000*/  QGMMA.64x128x32.F32.E5M2.E5M2 R88, gdesc[UR16], R88, UP0 ;  /* 0x01e00000105879f3 */ /* 0x000fe2000bf03858 */
[----:B------:R-:W-:Y:S01]  /*3010*/  UIADD3 UR16, UR7, 0x200, URZ ;  /* 0x0000020007107890 */ /* 0x000fe2000fffe03f */
[----:B------:R-:W-:-:S10]  /*3020*/  UMOV UR17, 0x80000020 ;  /* 0x8000002000117882 */ /* 0x000fd40000000000 */
[----:B------:R-:W-:Y:S01]  /*3030*/  QGMMA.64x128x32.F32.E5M2.E5M2 R24, gdesc[UR16], R24, UP0 ;  /* 0x01e00000101879f3 */ /* 0x000fe2000bf03818 */
[----:B------:R-:W-:Y:S02]  /*3040*/  UIADD3 UR16, UR7, 0x2, URZ ;  /* 0x0000000207107890 */ /* 0x000fe4000fffe03f */
[----:B------:R-:W-:Y:S01]  /*3050*/  UIADD3 UR18, UR8, 0x2, URZ ;  /* 0x0000000208127890 */ /* 0x000fe2000fffe03f */
[----:B------:R-:W-:Y:S01]  /*3060*/  UMOV UR17, 0x80000020 ;  /* 0x8000002000117882 */ /* 0x000fe20000000000 */
[----:B------:R-:W-:Y:S01]  /*3070*/  UMOV UR19, 0x80000020 ;  /* 0x8000002000137882 */ /* 0x000fe20000000000 */
[----:B------:R-:W-:-:S06]  /*3080*/  UISETP.NE.AND UP0, UPT, UR6, UR25, UPT ;  /* 0x000000190600728c */ /* 0x000fcc000bf05270 */
[----:B------:R-:W-:Y:S01]  /*3090*/  QGMMA.64x128x32.F32.E5M2.E5M2 R88, gdesc[UR16], R88 ;  /* 0x01e00000105879f3 */ /* 0x000fe20008703858 */
[----:B------:R-:W-:Y:S01]  /*30a0*/  UIADD3 UR16, UR7, 0x202, URZ ;  /* 0x0000020207107890 */ /* 0x000fe2000fffe03f */
[----:B------:R-:W-:Y:S01]  /*30b0*/  UMOV UR17, 0x80000020 ;  /* 0x8000002000117882 */ /* 0x000fe20000000000 */
[----:B------:R-:W-:-:S06]  /*30c0*/  USEL UR7, URZ, 0x1, UP0 ;  /* 0x000000013f077887 */ /* 0x000fcc0008000000 */
[----:B------:R-:W-:-:S03]  /*30d0*/  ISETP.NE.AND P0, PT, RZ, UR7, PT ;  /* 0x00000007ff007c0c */ /* 0x000fc6000bf05270 */
[----:B------:R-:W-:Y:S03]  /*30e0*/  QGMMA.64x128x32.F32.E5M2.E5M2 R24, gdesc[UR16], R24, gsb0 ;  /* 0x01e00000101879f3 */ /* 0x000fe60008003818 */
[----:B------:R-:W-:-:S07]  /*30f0*/  WARPGROUP.DEPBAR.LE gsb0, 0x1 ;  /* 0x00008000000079c5 */ /* 0x000fce0000010100 */
[----:B------:R-:W-:Y:S05]  /*3100*/  @!P0 BRA `(.L_x_25) ;  /* 0x0000000c00808947 */ /* 0x000fea0003800000 */
[----:B------:R-:W-:Y:S02]  /*3110*/  WARPGROUP.DEPBAR.LE gsb0, 0x0 ;  /* 0x00008000000079c5 */ /* 0x000fe40000010000 */
[----:B------:R-:W-:-:S01]  /*3120*/  FADD R226, R88, R226 ;  /* 0x000000e258e27221 */ /* 0x000fc20000000000 */
[----:B------:R-:W-:Y:S01]  /*3130*/  FADD R225, R89, R225 ;  /* 0x000000e159e17221 */ /* 0x000fe20000000000 */
[----:B------:R1:W-:Y:S01]  /*3140*/  STL [R1+0x88], R227 ;  /* 0x000088e301007387 */ /* 0x0003e20000100800 */
[----:B------:R-:W-:-:S01]  /*3150*/  FADD R224, R90, R224 ;  /* 0x000000e05ae07221 */ /* 0x000fc20000000000 */
[----:B------:R-:W-:Y:S01]  /*3160*/  FADD R223, R91, R223 ;  /* 0x000000df5bdf7221 */ /* 0x000fe20000000000 */
[----:B------:R-:W-:-:S01]  /*3170*/  FADD R222, R92, R222 ;  /* 0x000000de5cde7221 */ /* 0x000fc20000000000 */
[----:B------:R-:W-:Y:S01]  /*3180*/  FADD R221, R93, R221 ;  /* 0x000000dd5ddd7221 */ /* 0x000fe20000000000 */
[----:B-1----:R-:W2:Y:S04]  /*3190*/  LDL.LU R227, [R1+0x30] ;  /* 0x0000300001e37983 */ /* 0x002ea80000300800 */
[----:B------:R1:W-:Y:S01]  /*31a0*/  STL [R1+0x8c], R226 ;  /* 0x00008ce201007387 */ /* 0x0003e20000100800 */
[----:B------:R-:W-:-:S01]  /*31b0*/  FADD R220, R94, R220 ;  /* 0x000000dc5edc7221 */ /* 0x000fc20000000000 */
[----:B------:R-:W-:-:S02]  /*31c0*/  FADD R219, R95, R219 ;  /* 0x000000db5fdb7221 */ /* 0x000fc40000000000 */
[----:B-1----:R-:W3:Y:S04]  /*31d0*/  LDL.LU R226, [R1+0x2c] ;  /* 0x00002c0001e27983 */ /* 0x002ee80000300800 */
[----:B------:R1:W-:Y:S01]  /*31e0*/  STL [R1+0x90], R225 ;  /* 0x000090e101007387 */ /* 0x0003e20000100800 */
[----:B------:R-:W-:-:S03]  /*31f0*/  FADD R218, R96, R218 ;  /* 0x000000da60da7221 */ /* 0x000fc60000000000 */
[----:B-1----:R-:W4:Y:S04]  /*3200*/  LDL.LU R225, [R1+0x28] ;  /* 0x0000280001e17983 */ /* 0x002f280000300800 */
        /* <DEDUP_REMOVED lines=9> */
[----:B------:R1:W-:Y:S04]  /*32a0*/  STL [R1+0xa0], R221 ;  /* 0x0000a0dd01007387 */ /* 0x0003e80000100800 */
        /* <DEDUP_REMOVED lines=12> */
[----:B-1----:R-:W4:Y:S01]  /*3370*/  LDL.LU R215, [R1] ;  /* 0x0000000001d77983 */ /* 0x002f220000300800 */
[----:B------:R-:W-:-:S01]  /*3380*/  FADD R214, R100, R214 ;  /* 0x000000d664d67221 */ /* 0x000fc20000000000 */
[----:B------:R-:W-:Y:S01]  /*3390*/  FADD R213, R101, R213 ;  /* 0x000000d565d57221 */ /* 0x000fe20000000000 */
[----:B------:R-:W-:-:S01]  /*33a0*/  FADD R212, R102, R212 ;  /* 0x000000d466d47221 */ /* 0x000fc20000000000 */
[----:B------:R-:W-:Y:S01]  /*33b0*/  FADD R211, R103, R211 ;  /* 0x000000d367d37221 */ /* 0x000fe20000000000 */
[----:B------:R-:W-:-:S01]  /*33c0*/  FADD R210, R104, R210 ;  /* 0x000000d268d27221 */ /* 0x000fc20000000000 */
[----:B------:R-:W-:Y:S01]  /*33d0*/  STL [R1+0xbc], R214 ;  /* 0x0000bcd601007387 */ /* 0x000fe20000100800 */
        /* <DEDUP_REMOVED lines=11> */
[----:B------:R1:W-:Y:S01]  /*3490*/  STL [R1+0xc8], R211 ;  /* 0x0000c8d301007387 */ /* 0x0003e20000100800 */
[----:B------:R-:W-:-:S01]  /*34a0*/  FADD R200, R114, R200 ;  /* 0x000000c872c87221 */ /* 0x000fc20000000000 */
[----:B------:R-:W-:Y:S01]  /*34b0*/  FADD R199, R115, R199 ;  /* 0x000000c773c77221 */ /* 0x000fe20000000000 */
        /* <DEDUP_REMOVED lines=69> */
[----:B-----5:R-:W-:Y:S01]  /*3910*/  FADD R0, R57, R0 ;  /* 0x0000000039007221 */ /* 0x020fe20000000000 */
[----:B--2---:R-:W-:-:S01]  /*3920*/  FADD R227, R70, R227 ;  /* 0x000000e346e37221 */ /* 0x004fc20000000000 */
[----:B---3--:R-:W-:Y:S01]  /*3930*/  FADD R226, R69, R226 ;  /* 0x000000e245e27221 */ /* 0x008fe20000000000 */
[----:B----4-:R-:W-:-:S01]  /*3940*/  FADD R225, R68, R225 ;  /* 0x000000e144e17221 */ /* 0x010fc20000000000 */
        /* <DEDUP_REMOVED lines=9> */
[----:B------:R-:W-:-:S05]  /*39e0*/  FADD R215, R58, R215 ;  /* 0x000000d73ad77221 */ /* 0x000fca0000000000 */
[----:B------:R2:W-:Y:S04]  /*39f0*/  STL [R1], R215 ;  /* 0x000000d701007387 */ /* 0x0005e80000100800 */
[----:B------:R3:W-:Y:S04]  /*3a00*/  STL [R1+0x4], R216 ;  /* 0x000004d801007387 */ /* 0x0007e80000100800 */
        /* <DEDUP_REMOVED lines=8> */
[----:B-1----:R-:W4:Y:S04]  /*3a90*/  LDL.LU R211, [R1+0x34] ;  /* 0x0000340001d37983 */ /* 0x002f280000300800 */
[----:B------:R1:W-:Y:S04]  /*3aa0*/  STL [R1+0x28], R225 ;  /* 0x000028e101007387 */ /* 0x0003e80000100800 */
[----:B------:R-:W4:Y:S04]  /*3ab0*/  LDL.LU R212, [R1+0x38] ;  /* 0x0000380001d47983 */ /* 0x000f280000300800 */
[----:B------:R1:W-:Y:S04]  /*3ac0*/  STL [R1+0x2c], R226 ;  /* 0x00002ce201007387 */ /* 0x0003e80000100800 */
[----:B------:R-:W4:Y:S04]  /*3ad0*/  LDL.LU R213, [R1+0x3c] ;  /* 0x00003c0001d57983 */ /* 0x000f280000300800 */
[----:B------:R1:W-:Y:S04]  /*3ae0*/  STL [R1+0x30], R227 ;  /* 0x000030e301007387 */ /* 0x0003e80000100800 */
[----:B------:R-:W4:Y:S04]  /*3af0*/  LDL.LU R214, [R1+0x40] ;  /* 0x0000400001d67983 */ /* 0x000f280000300800 */
[----:B--2---:R-:W2:Y:S04]  /*3b00*/  LDL.LU R215, [R1+0x44] ;  /* 0x0000440001d77983 */ /* 0x004ea80000300800 */
[----:B---3--:R-:W3:Y:S04]  /*3b10*/  LDL.LU R216, [R1+0x48] ;  /* 0x0000480001d87983 */ /* 0x008ee80000300800 */
[----:B----4-:R-:W4:Y:S04]  /*3b20*/  LDL.LU R217, [R1+0x4c] ;  /* 0x00004c0001d97983 */ /* 0x010f280000300800 */
[----:B0-----:R-:W4:Y:S04]  /*3b30*/  LDL.LU R218, [R1+0x50] ;  /* 0x0000500001da7983 */ /* 0x001f280000300800 */
[----:B------:R-:W4:Y:S04]  /*3b40*/  LDL.LU R219, [R1+0x54] ;  /* 0x0000540001db7983 */ /* 0x000f280000300800 */
[----:B------:R-:W4:Y:S04]  /*3b50*/  LDL.LU R220, [R1+0x58] ;  /* 0x0000580001dc7983 */ /* 0x000f280000300800 */
[----:B------:R-:W4:Y:S04]  /*3b60*/  LDL.LU R221, [R1+0x5c] ;  /* 0x00005c0001dd7983 */ /* 0x000f280000300800 */
[----:B------:R-:W4:Y:S04]  /*3b70*/  LDL.LU R222, [R1+0x60] ;  /* 0x0000600001de7983 */ /* 0x000f280000300800 */
[----:B------:R-:W4:Y:S04]  /*3b80*/  LDL.LU R223, [R1+0x64] ;  /* 0x0000640001df7983 */ /* 0x000f280000300800 */
[----:B------:R-:W4:Y:S04]  /*3b90*/  LDL.LU R224, [R1+0x68] ;  /* 0x0000680001e07983 */ /* 0x000f280000300800 */
[----:B-1----:R-:W4:Y:S04]  /*3ba0*/  LDL.LU R225, [R1+0x6c] ;  /* 0x00006c0001e17983 */ /* 0x002f280000300800 */
[----:B------:R-:W4:Y:S04]  /*3bb0*/  LDL.LU R226, [R1+0x70] ;  /* 0x0000700001e27983 */ /* 0x000f280000300800 */
[----:B------:R-:W4:Y:S01]  /*3bc0*/  LDL.LU R227, [R1+0x74] ;  /* 0x0000740001e37983 */ /* 0x000f220000300800 */
[----:B------:R-:W-:-:S05]  /*3bd0*/  FADD R211, R71, R211 ;  /* 0x000000d347d37221 */ /* 0x000fca0000000000 */
[----:B------:R0:W-:Y:S01]  /*3be0*/  STL [R1+0x34], R211 ;  /* 0x000034d301007387 */ /* 0x0001e20000100800 */
[----:B------:R-:W-:-:S03]  /*3bf0*/  FADD R212, R72, R212 ;  /* 0x000000d448d47221 */ /* 0x000fc60000000000 */
[----:B0-----:R1:W5:Y:S01]  /*3c00*/  LDL.LU R211, [R1+0xc8] ;  /* 0x0000c80001d37983 */ /* 0x0013620000300800 */
[----:B------:R-:W-:-:S03]  /*3c10*/  FADD R213, R73, R213 ;  /* 0x000000d549d57221 */ /* 0x000fc60000000000 */
[----:B------:R0:W-:Y:S01]  /*3c20*/  STL [R1+0x38], R212 ;  /* 0x000038d401007387 */ /* 0x0001e20000100800 */
[----:B------:R-:W-:-:S01]  /*3c30*/  FADD R214, R74, R214 ;  /* 0x000000d64ad67221 */ /* 0x000fc20000000000 */
[----:B--2---:R-:W-:Y:S02]  /*3c40*/  FADD R215, R75, R215 ;  /* 0x000000d74bd77221 */ /* 0x004fe40000000000 */
[----:B0-----:R1:W5:Y:S01]  /*3c50*/  LDL.LU R212, [R1+0xc4] ;  /* 0x0000c40001d47983 */ /* 0x0013620000300800 */
[----:B---3--:R-:W-:-:S03]  /*3c60*/  FADD R216, R76, R216 ;  /* 0x000000d84cd87221 */ /* 0x008fc60000000000 */
[----:B------:R0:W-:Y:S01]  /*3c70*/  STL [R1+0x3c], R213 ;  /* 0x00003cd501007387 */ /* 0x0001e20000100800 */
[----:B----4-:R-:W-:-:S03]  /*3c80*/  FADD R217, R77, R217 ;  /* 0x000000d94dd97221 */ /* 0x010fc60000000000 */
[----:B0-----:R1:W5:Y:S01]  /*3c90*/  LDL.LU R213, [R1+0xc0] ;  /* 0x0000c00001d57983 */ /* 0x0013620000300800 */
[----:B------:R-:W-:-:S03]  /*3ca0*/  FADD R218, R78, R218 ;  /* 0x000000da4eda7221 */ /* 0x000fc60000000000 */
[----:B------:R0:W-:Y:S01]  /*3cb0*/  STL [R1+0x40], R214 ;  /* 0x000040d601007387 */ /* 0x0001e20000100800 */
[----:B------:R-:W-:-:S01]  /*3cc0*/  FADD R219, R79, R219 ;  /* 0x000000db4fdb7221 */ /* 0x000fc20000000000 */
[----:B------:R-:W-:Y:S02]  /*3cd0*/  FADD R220, R80, R220 ;  /* 0x000000dc50dc7221 */ /* 0x000fe40000000000 */
[----:B0-----:R1:W5:Y:S04]  /*3ce0*/  LDL.LU R214, [R1+0xbc] ;  /* 0x0000bc0001d67983 */ /* 0x0013680000300800 */
[----:B------:R0:W-:Y:S01]  /*3cf0*/  STL [R1+0x44], R215 ;  /* 0x000044d701007387 */ /* 0x0001e20000100800 */
[----:B------:R-:W-:-:S01]  /*3d00*/  FADD R221, R81, R221 ;  /* 0x000000dd51dd7221 */ /* 0x000fc20000000000 */
[----:B------:R-:W-:-:S02]  /*3d10*/  FADD R222, R82, R222 ;  /* 0x000000de52de7221 */ /* 0x000fc40000000000 */
[----:B0-----:R1:W5:Y:S04]  /*3d20*/  LDL.LU R215, [R1+0xb8] ;  /* 0x0000b80001d77983 */ /* 0x0013680000300800 */
[----:B------:R0:W-:Y:S01]  /*3d30*/  STL [R1+0x48], R216 ;  /* 0x000048d801007387 */ /* 0x0001e20000100800 */
[----:B------:R-:W-:-:S03]  /*3d40*/  FADD R223, R83, R223 ;  /* 0x000000df53df7221 */ /* 0x000fc60000000000 */
        /* <DEDUP_REMOVED lines=13> */
[----:B------:R0:W-:Y:S04]  /*3e20*/  STL [R1+0x5c], R221 ;  /* 0x00005cdd01007387 */ /* 0x0001e80000100800 */
        /* <DEDUP_REMOVED lines=12> */
[----:B0-----:R1:W5:Y:S01]  /*3ef0*/  LDL.LU R227, [R1+0x88] ;  /* 0x0000880001e37983 */ /* 0x0013620000300800 */
[----:B------:R-:W-:-:S05]  /*3f00*/  UMOV UR6, URZ ;  /* 0x0000003f00067c82 */ /* 0x000fca0008000000 */
.L_x_25:
[----:B------:R-:W-:Y:S05]  /*3f10*/  @!P1 BRA `(.L_x_26) ;  /* 0x0000000000049947 */ /* 0x000fea0003800000 */
[----:B------:R-:W-:Y:S01]  /*3f20*/  BPT.TRAP 0x1 ;  /* 0x000000040000795c */ /* 0x000fe20000300000 */
.L_x_26:
[----:B------:R-:W-:Y:S02]  /*3f30*/  UISETP.GT.U32.AND UP0, UPT, UR13, 0x1, UPT ;  /* 0x000000010d00788c */ /* 0x000fe4000bf04070 */
[----:B------:R-:W-:-:S04]  /*3f40*/  ULEA UR8, UR24, UR10, 0x3 ;  /* 0x0000000a18087291 */ /* 0x000fc8000f8e183f */
[----:B------:R-:W-:Y:S01]  /*3f50*/  UIADD3 UR8, UR8, 0x48, URZ ;  /* 0x0000004808087890 */ /* 0x000fe2000fffe03f */
[----:B------:R-:W-:-:S03]  /*3f60*/  PLOP3.LUT P0, PT, PT, PT, UP0, 0x80, 0x0 ;  /* 0x000000000000781c */ /* 0x000fc60003f0f008 */
[----:B------:R-:W-:-:S09]  /*3f70*/  UPRMT UR8, URZ, 0x654, UR8 ;  /* 0x000006543f087896 */ /* 0x000fd20008000008 */
[----:B------:R-:W-:Y:S01]  /*3f80*/  SYNCS.ARRIVE.TRANS64.RED.A1T0 RZ, [UR8], RZ ;  /* 0x000000ffffff79a7 */ /* 0x000fe20008100408 */
[----:B------:R-:W-:Y:S05]  /*3f90*/  @P0 BRA `(.L_x_27) ;  /* 0x0000000000040947 */ /* 0x000fea0003800000 */
[----:B------:R-:W-:Y:S01]  /*3fa0*/  BPT.TRAP 0x1 ;  /* 0x000000040000795c */ /* 0x000fe20000300000 */
.L_x_27:
[----:B------:R-:W-:Y:S01]  /*3fb0*/  UIADD3 UR12, UR12, 0x1, URZ ;  /* 0x000000010c0c7890 */ /* 0x000fe2000fffe03f */
[C---:B------:R-:W-:Y:S01]  /*3fc0*/  ISETP.GT.AND P0, PT, R228.reuse, 0x1, PT ;  /* 0x00000001e400780c */ /* 0x040fe20003f04270 */
[----:B------:R-:W-:Y:S01]  /*3fd0*/  UIADD3 UR24, UR24, 0x1, URZ ;  /* 0x0000000118187890 */ /* 0x000fe2000fffe03f */
[----:B------:R-:W-:Y:S01]  /*3fe0*/  VIADD R228, R228, 0xffffffff ;  /* 0xffffffffe4e47836 */ /* 0x000fe20000000000 */
[----:B------:R-:W-:Y:S02]  /*3ff0*/  UISETP.NE.AND UP0, UPT, UR12, 0x9, UPT ;  /* 0x000000090c00788c */ /* 0x000fe4000bf05270 */
[----:B------:R-:W-:Y:S02]  /*4000*/  UISETP.NE.AND UP1, UPT, UR24, 0x9, UPT ;  /* 0x000000091800788c */ /* 0x000fe4000bf25270 */
[----:B------:R-:W-:Y:S02]  /*4010*/  USEL UR8, URZ, 0x1, UP0 ;  /* 0x000000013f087887 */ /* 0x000fe40008000000 */
[----:B------:R-:W-:-:S02]  /*4020*/  USEL UR12, UR12, URZ, UP0 ;  /* 0x0000003f0c0c7287 */ /* 0x000fc40008000000 */
[----:B------:R-:W-:Y:S02]  /*4030*/  USEL UR24, UR24, URZ, UP1 ;  /* 0x0000003f18187287 */ /* 0x000fe40008800000 */
[----:B-----5:R-:W-:Y:S01]  /*4040*/  LOP3.LUT R227, R227, UR8, RZ, 0x3c, !PT ;  /* 0x00000008e3e37c12 */ /* 0x020fe2000f8e3cff */
[----:B------:R-:W-:Y:S01]  /*4050*/  UMOV UR8, 0x1 ;  /* 0x0000000100087882 */ /* 0x000fe20000000000 */
[----:B------:R-:W-:Y:S08]  /*4060*/  @P0 BRA `(.L_x_28) ;  /* 0xffffffec00680947 */ /* 0x000ff0000383ffff */
.L_x_20:
[----:B------:R-:W-:-:S04]  /*4070*/  UISETP.NE.AND UP0, UPT, UR6, URZ, UPT ;  /* 0x0000003f0600728c */ /* 0x000fc8000bf05270 */
[----:B------:R-:W-:-:S06]  /*4080*/  USEL UR6, URZ, 0x1, !UP0 ;  /* 0x000000013f067887 */ /* 0x000fcc000c000000 */
[----:B------:R-:W-:-:S13]  /*4090*/  ISETP.NE.AND P0, PT, RZ, UR6, PT ;  /* 0x00000006ff007c0c */ /* 0x000fda000bf05270 */
[----:B------:R-:W-:Y:S05]  /*40a0*/  @!P0 BRA `(.L_x_29) ;  /* 0x0000000c00dc8947 */ /* 0x000fea0003800000 */
[----:B------:R-:W2:Y:S04]  /*40b0*/  LDL.LU R227, [R1+0x74] ;  /* 0x0000740001e37983 */ /* 0x000ea80000300800 */
[----:B--2---:R2:W-:Y:S04]  /*40c0*/  STL [R1+0x88], R227 ;  /* 0x000088e301007387 */ /* 0x0045e80000100800 */
[----:B--2---:R-:W2:Y:S04]  /*40d0*/  LDL.LU R227, [R1+0x70] ;  /* 0x0000700001e37983 */ /* 0x004ea80000300800 */
        /* <DEDUP_REMOVED lines=55> */
[----:B--2---:R-:W2:Y:S01]  /*4450*/  LDL.LU R227, [R1] ;  /* 0x0000000001e37983 */ /* 0x004ea20000300800 */
[----:B------:R-:W-:-:S02]  /*4460*/  WARPGROUP.DEPBAR.LE gsb0, 0x0 ;  /* 0x00008000000079c5 */ /* 0x000fc40000010000 */
[----:B------:R-:W-:Y:S01]  /*4470*/  FADD R226, R88, R226 ;  /* 0x000000e258e27221 */ /* 0x000fe20000000000 */
        /* <DEDUP_REMOVED lines=97> */
[----:B--2---:R-:W-:-:S05]  /*4a90*/  FADD R227, R58, R227 ;  /* 0x000000e33ae37221 */ /* 0x004fca0000000000 */
[----:B------:R2:W-:Y:S04]  /*4aa0*/  STL [R1], R227 ;  /* 0x000000e301007387 */ /* 0x0005e80000100800 */
[----:B--2---:R-:W2:Y:S02]  /*4ab0*/  LDL.LU R227, [R1+0xf8] ;  /* 0x0000f80001e37983 */ /* 0x004ea40000300800 */
[----:B--2---:R-:W-:-:S05]  /*4ac0*/  FADD R227, R59, R227 ;  /* 0x000000e33be37221 */ /* 0x004fca0000000000 */
[----:B------:R2:W-:Y:S04]  /*4ad0*/  STL [R1+0x4], R227 ;  /* 0x000004e301007387 */ /* 0x0005e80000100800 */
        /* <DEDUP_REMOVED lines=83> */
[----:B------:R2:W-:Y:S02]  /*5010*/  STL [R1+0x74], R227 ;  /* 0x000074e301007387 */ /* 0x0005e40000100800 */
.L_x_29:
[----:B------:R-:W-:Y:S02]  /*5020*/  WARPGROUP.DEPBAR.LE gsb0, 0x0 ;  /* 0x00008000000079c5 */ /* 0x000fe40000010000 */
[----:B------:R-:W3:Y:S02]  /*5030*/  LDC R24, c[0x0][0x28c] ;  /* 0x0000a300ff187b82 */ /* 0x000ee40000000800 */
[----:B---3--:R-:W-:-:S13]  /*5040*/  ISETP.GE.AND P0, PT, R24, 0x1, PT ;  /* 0x000000011800780c */ /* 0x008fda0003f06270 */
[----:B------:R-:W-:Y:S05]  /*5050*/  @!P0 BRA `(.L_x_30) ;  /* 0x0000000000488947 */ /* 0x000fea0003800000 */
[----:B------:R-:W-:-:S06]  /*5060*/  UISETP.NE.AND UP0, UPT, UR23, 0x3, UPT ;  /* 0x000000031700788c */ /* 0x000fcc000bf05270 */
[----:B------:R-:W-:-:S13]  /*5070*/  PLOP3.LUT P0, PT, PT, PT, UP0, 0x80, 0x0 ;  /* 0x000000000000781c */ /* 0x000fda0003f0f008 */
[----:B------:R-:W-:Y:S05]  /*5080*/  @!P0 BRA `(.L_x_31) ;  /* 0x0000000000048947 */ /* 0x000fea0003800000 */
[----:B------:R-:W-:Y:S01]  /*5090*/  BPT.TRAP 0x1 ;  /* 0x000000040000795c */ /* 0x000fe20000300000 */
.L_x_31:
[----:B------:R-:W-:-:S04]  /*50a0*/  UISETP.LT.AND UP0, UPT, UR9, 0x1, UPT ;  /* 0x000000010900788c */ /* 0x000fc8000bf01270 */
[----:B------:R-:W-:Y:S02]  /*50b0*/  USEL UR8, UR9, 0x1, UP0 ;  /* 0x0000000109087887 */ /* 0x000fe40008000000 */
[----:B------:R-:W-:Y:S02]  /*50c0*/  UISETP.GT.U32.AND UP0, UPT, UR13, 0x1, UPT ;  /* 0x000000010d00788c */ /* 0x000fe4000bf04070 */
[----:B------:R-:W-:-:S04]  /*50d0*/  UIADD3 UR8, UR5, UR9, -UR8 ;  /* 0x0000000905087290 */ /* 0x000fc8000fffe808 */
[----:B------:R-:W-:Y:S01]  /*50e0*/  UIMAD.WIDE.U32 UR6, UR8, 0x38e38e39, URZ ;  /* 0x38e38e39080678a5 */ /* 0x000fe2000f8e003f */
[----:B------:R-:W-:-:S03]  /*50f0*/  PLOP3.LUT P0, PT, PT, PT, UP0, 0x80, 0x0 ;  /* 0x000000000000781c */ /* 0x000fc60003f0f008 */
[----:B------:R-:W-:-:S04]  /*5100*/  USHF.R.U32.HI UR6, URZ, 0x1, UR7 ;  /* 0x000000013f067899 */ /* 0x000fc80008011607 */
[----:B------:R-:W-:-:S04]  /*5110*/  UIMAD UR8, UR6, -0x9, UR8 ;  /* 0xfffffff7060878a4 */ /* 0x000fc8000f8e0208 */
[----:B------:R-:W-:-:S04]  /*5120*/  ULEA UR8, UR8, UR10, 0x3 ;  /* 0x0000000a08087291 */ /* 0x000fc8000f8e183f */
[----:B------:R-:W-:-:S04]  /*5130*/  UIADD3 UR8, UR8, 0x48, URZ ;  /* 0x0000004808087890 */ /* 0x000fc8000fffe03f */
[----:B------:R-:W-:-:S09]  /*5140*/  UPRMT UR8, URZ, 0x654, UR8 ;  /* 0x000006543f087896 */ /* 0x000fd20008000008 */
[----:B------:R-:W-:Y:S01]  /*5150*/  SYNCS.ARRIVE.TRANS64.RED.A1T0 RZ, [UR8], RZ ;  /* 0x000000ffffff79a7 */ /* 0x000fe20008100408 */
[----:B------:R-:W-:Y:S05]  /*5160*/  @P0 BRA `(.L_x_30) ;  /* 0x0000000000040947 */ /* 0x000fea0003800000 */
[----:B------:R-:W-:Y:S01]  /*5170*/  BPT.TRAP 0x1 ;  /* 0x000000040000795c */ /* 0x000fe20000300000 */
.L_x_30:
[----:B------:R3:W-:Y:S01]  /*5180*/  STL [R1+0x8c], R2 ;  /* 0x00008c0201007387 */ /* 0x0007e20000100800 */
[----:B------:R-:W4:Y:S01]  /*5190*/  LDC R29, c[0x0][0x288] ;  /* 0x0000a200ff1d7b82 */ /* 0x000f220000000800 */
[----:B------:R-:W-:Y:S02]  /*51a0*/  UIADD3 UR10, UR9, UR5, URZ ;  /* 0x00000005090a7290 */ /* 0x000fe4000fffe03f */
[----:B------:R-:W-:Y:S01]  /*51b0*/  USHF.R.S32.HI UR11, URZ, 0x1f, UR22 ;  /* 0x0000001f3f0b7899 */ /* 0x000fe20008011416 */
[----:B------:R-:W-:Y:S01]  /*51c0*/  ULDC.64 UR6, c[0x0][0x5d0] ;  /* 0x0001740000067ab9 */ /* 0x000fe20000000a00 */
[----:B------:R-:W-:Y:S01]  /*51d0*/  ULDC UR12, c[0x0][0x284] ;  /* 0x0000a100000c7ab9 */ /* 0x000fe20000000800 */
[----:B---3--:R-:W3:Y:S04]  /*51e0*/  LDL.LU R2, [R1+0x80] ;  /* 0x0000800001027983 */ /* 0x008ee80000300800 */
[----:B------:R0:W-:Y:S04]  /*51f0*/  STL [R1+0x88], R0 ;  /* 0x0000880001007387 */ /* 0x0001e80000100800 */
[----:B--2---:R-:W2:Y:S01]  /*5200*/  LDL.LU R227, [R1+0x84] ;  /* 0x0000840001e37983 */ /* 0x004ea20000300800 */
[----:B0-----:R-:W0:Y:S02]  /*5210*/  S2R R0, SR_TID.X ;  /* 0x0000000000007919 */ /* 0x001e240000002100 */
[----:B0-----:R-:W-:-:S02]  /*5220*/  SHF.R.U32.HI R24, RZ, 0x2, R0 ;  /* 0x00000002ff187819 */ /* 0x001fc40000011600 */
[----:B------:R-:W-:Y:S02]  /*5230*/  LOP3.LUT R26, R0, 0x60, RZ, 0xc0, !PT ;  /* 0x00000060001a7812 */ /* 0x000fe400078ec0ff */
[----:B------:R-:W-:Y:S02]  /*5240*/  SHF.R.U32.HI R27, RZ, 0x7, R0 ;  /* 0x00000007ff1b7819 */ /* 0x000fe40000011600 */
[----:B------:R-:W-:Y:S02]  /*5250*/  LOP3.LUT R25, R24, 0x7, RZ, 0xc0, !PT ;  /* 0x0000000718197812 */ /* 0x000fe400078ec0ff */
[----:B------:R-:W-:Y:S02]  /*5260*/  SHF.R.U32.HI R28, RZ, 0x1, R26 ;  /* 0x00000001ff1c7819 */ /* 0x000fe4000001161a */
[----:B------:R-:W-:Y:S02]  /*5270*/  LOP3.LUT R24, R27, 0x1, RZ, 0xc0, !PT ;  /* 0x000000011b187812 */ /* 0x000fe400078ec0ff */
[----:B------:R-:W-:Y:S01]  /*5280*/  IADD3 R27, RZ, -R28, -R25 ;  /* 0x8000001cff1b7210 */ /* 0x000fe20007ffe819 */
[----:B------:R-:W-:-:S02]  /*5290*/  IMAD.SHL.U32 R32, R0, 0x2, RZ ;  /* 0x0000000200207824 */ /* 0x000fc400078e00ff */
[C---:B------:R-:W-:Y:S02]  /*52a0*/  IMAD.SHL.U32 R26, R24.reuse, 0x40, RZ ;  /* 0x00000040181a7824 */ /* 0x040fe400078e00ff */
[----:B------:R-:W-:Y:S01]  /*52b0*/  IMAD R42, R24, -0x40, R27 ;  /* 0xffffffc0182a7824 */ /* 0x000fe200078e021b */
[----:B------:R-:W-:Y:S01]  /*52c0*/  LOP3.LUT R24, R0, 0x3, RZ, 0xc0, !PT ;  /* 0x0000000300187812 */ /* 0x000fe200078ec0ff */
[----:B---3--:R-:W-:Y:S02]  /*52d0*/  IMAD.SHL.U32 R41, R2, 0x80, RZ ;  /* 0x0000008002297824 */ /* 0x008fe400078e00ff */
[----:B------:R0:W5:Y:S04]  /*52e0*/  LDL.LU R2, [R1+0x8c] ;  /* 0x00008c0001027983 */ /* 0x0001680000300800 */
[----:B------:R0:W5:Y:S01]  /*52f0*/  LDL.LU R0, [R1+0x88] ;  /* 0x0000880001007983 */ /* 0x0001620000300800 */
[----:B------:R-:W-:Y:S01]  /*5300*/  LOP3.LUT R43, R26, 0x40, R25, 0xe2, !PT ;  /* 0x000000401a2b7812 */ /* 0x000fe200078ee219 */
[----:B--2---:R-:W-:Y:S01]  /*5310*/  IMAD.SHL.U32 R25, R227, 0x100, RZ ;  /* 0x00000100e3197824 */ /* 0x004fe200078e00ff */
[----:B------:R-:W-:Y:S01]  /*5320*/  UISETP.GT.U32.AND UP0, UPT, UR10, 0x8, UPT ;  /* 0x000000080a00788c */ /* 0x000fe2000bf04070 */
[C---:B----4-:R-:W-:Y:S01]  /*5330*/  ISETP.GE.AND P0, PT, R41.reuse, R29, PT ;  /* 0x0000001d2900720c */ /* 0x050fe20003f06270 */
[----:B------:R-:W-:Y:S01]  /*5340*/  UIMAD UR5, UR11, UR6, URZ ;  /* 0x000000060b0572a4 */ /* 0x000fe2000f8e023f */
[----:B------:R-:W-:Y:S01]  /*5350*/  LOP3.LUT R32, R41, 0x6, R32, 0xf8, !PT ;  /* 0x0000000629207812 */ /* 0x000fe200078ef820 */
[----:B------:R-:W-:Y:S01]  /*5360*/  UISETP.LT.U32.AND UP0, UPT, UR9, 0x9, UP0 ;  /* 0x000000090900788c */ /* 0x000fe20008701070 */
[----:B------:R-:W-:Y:S01]  /*5370*/  ISETP.GE.OR P0, PT, R25, UR12, P0 ;  /* 0x0000000c19007c0c */ /* 0x000fe20008706670 */
[----:B------:R-:W-:Y:S01]  /*5380*/  UISETP.GE.U32.AND UP1, UPT, UR9, 0x9, UPT ;  /* 0x000000090900788c */ /* 0x000fe2000bf26070 */
[----:B------:R-:W-:Y:S01]  /*5390*/  IMAD.U32 R27, RZ, RZ, UR6 ;  /* 0x00000006ff1b7e24 */ /* 0x000fe2000f8e00ff */
[----:B------:R-:W-:Y:S01]  /*53a0*/  UIMAD UR8, UR22, UR7, UR5 ;  /* 0x00000007160872a4 */ /* 0x000fe2000f8e0205 */
[----:B------:R-:W-:Y:S01]  /*53b0*/  SHF.R.S32.HI R33, RZ, 0x1f, R32 ;  /* 0x0000001fff217819 */ /* 0x000fe20000011420 */
[----:B------:R-:W-:-:S02]  /*53c0*/  UIMAD.WIDE.U32 UR6, UR10, 0x38e38e39, URZ ;  /* 0x38e38e390a0678a5 */ /* 0x000fc4000f8e003f */
[----:B------:R-:W-:Y:S02]  /*53d0*/  USEL UR5, URZ, 0x1, !UP0 ;  /* 0x000000013f057887 */ /* 0x000fe4000c000000 */
[----:B------:R-:W-:Y:S01]  /*53e0*/  USHF.R.U32.HI UR6, URZ, 0x1, UR7 ;  /* 0x000000013f067899 */ /* 0x000fe20008011607 */
[----:B------:R-:W-:Y:S01]  /*53f0*/  IMAD.WIDE.U32 R26, R27, UR22, R32 ;  /* 0x000000161b1a7c25 */ /* 0x000fe2000f8e0020 */
[----:B------:R-:W-:Y:S01]  /*5400*/  ULOP3.LUT UR4, UR4, UR5, URZ, 0x3c, !UPT ;  /* 0x0000000504047292 */ /* 0x000fe2000f8e3c3f */
[----:B------:R-:W-:Y:S02]  /*5410*/  IADD3 R42, -R25, UR12, R42 ;  /* 0x0000000c192a7c10 */ /* 0x000fe4000fffe12a */
[----:B------:R-:W-:Y:S01]  /*5420*/  IMAD.WIDE R38, R227, 0x100, RZ ;  /* 0x00000100e3267825 */ /* 0x000fe200078e02ff */
[----:B------:R-:W-:Y:S02]  /*5430*/  UIMAD UR5, UR6, -0x9, UR10 ;  /* 0xfffffff7060578a4 */ /* 0x000fe4000f8e020a */
[----:B------:R-:W-:Y:S01]  /*5440*/  @UP1 ULOP3.LUT UR4, UR4, 0x1, UR6, 0x78, !UPT ;  /* 0x0000000104041892 */ /* 0x000fe2000f8e7806 */
[----:B------:R-:W-:-:S02]  /*5450*/  IMAD R24, R24, -0x2, R29 ;  /* 0xfffffffe18187824 */ /* 0x000fc400078e021d */
[----:B------:R-:W-:Y:S01]  /*5460*/  VIADD R27, R27, UR8 ;  /* 0x000000081b1b7c36 */ /* 0x000fe20008000000 */
[----:B------:R-:W-:Y:S01]  /*5470*/  LOP3.LUT R43, R38, R43, R28, 0xfe, !PT ;  /* 0x0000002b262b7212 */ /* 0x000fe200078efe1c */
[----:B------:R-:W-:Y:S02]  /*5480*/  IMAD.IADD R41, R24, 0x1, -R41 ;  /* 0x0000000118297824 */ /* 0x000fe400078e0a29 */
[----:B------:R-:W-:Y:S01]  /*5490*/  IMAD.MOV.U32 R40, RZ, RZ, -0x1 ;  /* 0xffffffffff287424 */ /* 0x000fe200078e00ff */
[----:B0-----:R-:W-:Y:S06]  /*54a0*/  @P0 BRA `(.L_x_32) ;  /* 0x0000008c00fc0947 */ /* 0x001fec0003800000 */
[----:B------:R-:W0:Y:S01]  /*54b0*/  LDC.64 R28, c[0x0][0x5c8] ;  /* 0x00017200ff1c7b82 */ /* 0x000e220000000a00 */
[----:B------:R-:W-:Y:S01]  /*54c0*/  ULDC.64 UR6, c[0x0][0x5c0] ;  /* 0x0001700000067ab9 */ /* 0x000fe20000000a00 */
[----:B------:R-:W-:Y:S01]  /*54d0*/  BSSY B0, `(.L_x_32) ;  /* 0x00008fc000007945 */ /* 0x000fe20003800000 */
[-C--:B0-----:R-:W-:Y:S01]  /*54e0*/  IMAD R24, R39, R28.reuse, RZ ;  /* 0x0000001c27187224 */ /* 0x081fe200078e02ff */
[----:B------:R-:W-:Y:S01]  /*54f0*/  SHF.L.U64.HI R34, R28, 0x3, R29 ;  /* 0x000000031c227819 */ /* 0x000fe2000001021d */
[----:B------:R-:W-:-:S04]  /*5500*/  IMAD.WIDE.U32 R26, R43, R28, R26 ;  /* 0x0000001c2b1a7225 */ /* 0x000fc800078e001a */
[----:B------:R-:W-:Y:S01]  /*5510*/  IMAD R25, R43, R29, R24 ;  /* 0x0000001d2b197224 */ /* 0x000fe200078e0218 */
[----:B------:R-:W-:Y:S01]  /*5520*/  IADD3 R24, P3, R26, UR6, RZ ;  /* 0x000000061a187c10 */ /* 0x000fe2000ff7e0ff */
[C---:B------:R-:W-:Y:S01]  /*5530*/  IMAD.SHL.U32 R35, R28.reuse, 0x8, RZ ;  /* 0x000000081c237824 */ /* 0x040fe200078e00ff */
[----:B------:R-:W-:Y:S01]  /*5540*/  LEA R30, P2, R28, R26, 0x7 ;  /* 0x0000001a1c1e7211 */ /* 0x000fe200078438ff */
[----:B------:R-:W-:-:S03]  /*5550*/  IMAD.IADD R27, R27, 0x1, R25 ;  /* 0x000000011b1b7824 */ /* 0x000fc600078e0219 */
[----:B------:R-:W-:Y:S02]  /*5560*/  IADD3 R26, P1, P0, R26, UR6, R35 ;  /* 0x000000061a1a7c10 */ /* 0x000fe4000f83e023 */
[----:B------:R-:W-:Y:S02]  /*5570*/  IADD3.X R25, R27, UR7, RZ, P3, !PT ;  /* 0x000000071b197c10 */ /* 0x000fe40009ffe4ff */
[----:B------:R-:W-:Y:S02]  /*5580*/  FSETP.NEU.AND P3, PT, RZ, UR21, PT ;  /* 0x00000015ff007c0b */ /* 0x000fe4000bf6d000 */
[----:B------:R-:W-:Y:S02]  /*5590*/  LEA.HI.X R31, R28, R27, R29, 0x7, P2 ;  /* 0x0000001b1c1f7211 */ /* 0x000fe400010f3c1d */
[C---:B------:R-:W-:Y:S02]  /*55a0*/  IADD3 R28, P2, R30.reuse, UR6, RZ ;  /* 0x000000061e1c7c10 */ /* 0x040fe4000ff5e0ff */
[----:B------:R-:W-:-:S02]  /*55b0*/  IADD3 R30, P5, P6, R30, UR6, R35 ;  /* 0x000000061e1e7c10 */ /* 0x000fc4000febe023 */
[----:B------:R-:W-:Y:S02]  /*55c0*/  IADD3.X R29, R31, UR7, RZ, P2, !PT ;  /* 0x000000071f1d7c10 */ /* 0x000fe400097fe4ff */
[--C-:B------:R-:W-:Y:S02]  /*55d0*/  IADD3.X R27, R27, UR7, R34.reuse, P1, P0 ;  /* 0x000000071b1b7c10 */ /* 0x100fe40008fe0422 */
[----:B------:R-:W-:Y:S01]  /*55e0*/  IADD3.X R31, R31, UR7, R34, P5, P6 ;  /* 0x000000071f1f7c10 */ /* 0x000fe2000afec422 */
[----:B------:R-:W-:Y:S06]  /*55f0*/  @!P3 BRA `(.L_x_33) ;  /* 0x0000006c001cb947 */ /* 0x000fec0003800000 */
[----:B------:R-:W-:Y:S01]  /*5600*/  ULDC.64 UR16, c[0x0][0x5b8] ;  /* 0x00016e0000107ab9 */ /* 0x000fe20000000a00 */
[----:B------:R-:W-:Y:S01]  /*5610*/  ISETP.GE.AND P0, PT, R42, 0x1, PT ;  /* 0x000000012a00780c */ /* 0x000fe20003f06270 */
[----:B------:R-:W-:Y:S02]  /*5620*/  UIMAD UR6, UR11, UR16, URZ ;  /* 0x000000100b0672a4 */ /* 0x000fe4000f8e023f */
[----:B------:R-:W-:Y:S01]  /*5630*/  IMAD.U32 R35, RZ, RZ, UR16 ;  /* 0x00000010ff237e24 */ /* 0x000fe2000f8e00ff */
[----:B------:R-:W-:Y:S01]  /*5640*/  BSSY B1, `(.L_x_34) ;  /* 0x0000010000017945 */ /* 0x000fe20003800000 */
[----:B------:R-:W-:Y:S01]  /*5650*/  ISETP.LT.OR P3, PT, R41, 0x1, !P0 ;  /* 0x000000012900780c */ /* 0x000fe20004761670 */
[----:B------:R-:W-:Y:S02]  /*5660*/  UIMAD UR6, UR22, UR17, UR6 ;  /* 0x00000011160672a4 */ /* 0x000fe4000f8e0206 */
[----:B------:R-:W-:Y:S01]  /*5670*/  IMAD.WIDE.U32 R32, R35, UR22, R32 ;  /* 0x0000001623207c25 */ /* 0x000fe2000f8e0020 */
[----:B------:R-:W-:-:S03]  /*5680*/  ULDC.64 UR10, c[0x0][0x5a8] ;  /* 0x00016a00000a7ab9 */ /* 0x000fc60000000a00 */
[----:B------:R-:W-:Y:S02]  /*5690*/  IMAD.MOV.U32 R36, RZ, RZ, R32 ;  /* 0x000000ffff247224 */ /* 0x000fe400078e0020 */
[----:B------:R-:W-:Y:S01]  /*56a0*/  VIADD R37, R33, UR6 ;  /* 0x0000000621257c36 */ /* 0x000fe20008000000 */
[----:B------:R-:W-:Y:S02]  /*56b0*/  ULDC.64 UR6, c[0x0][0x5b0] ;  /* 0x00016c0000067ab9 */ /* 0x000fe40000000a00 */
[----:B------:R-:W-:Y:S02]  /*56c0*/  IMAD R34, R39, UR6, RZ ;  /* 0x0000000627227c24 */ /* 0x000fe4000f8e02ff */
[----:B------:R-:W-:-:S04]  /*56d0*/  IMAD.WIDE.U32 R32, R43, UR6, R36 ;  /* 0x000000062b207c25 */ /* 0x000fc8000f8e0024 */
[--C-:B------:R-:W-:Y:S01]  /*56e0*/  IMAD R35, R43, UR7, R34.reuse ;  /* 0x000000072b237c24 */ /* 0x100fe2000f8e0222 */
[----:B------:R-:W-:Y:S02]  /*56f0*/  IADD3 R32, P1, R32, UR10, RZ ;  /* 0x0000000a20207c10 */ /* 0x000fe4000ff3e0ff */
[----:B------:R-:W-:Y:S02]  /*5700*/  PRMT R34, RZ, 0x7610, R34 ;  /* 0x00007610ff227816 */ /* 0x000fe40000000022 */
[----:B------:R-:W-:Y:S01]  /*5710*/  IADD3.X R33, R33, UR11, R35, P1, !PT ;  /* 0x0000000b21217c10 */ /* 0x000fe20008ffe423 */
[----:B------:R-:W-:Y:S08]  /*5720*/  @P3 BRA `(.L_x_35) ;  /* 0x0000000000043947 */ /* 0x000ff00003800000 */
[----:B------:R0:W5:Y:S02]  /*5730*/  LDG.E.U8 R34, desc[UR14][R32.64] ;  /* 0x0000000e20227981 */ /* 0x000164000c1e1100 */
.L_x_35:
[----:B------:R-:W-:Y:S05]  /*5740*/  BSYNC B1 ;  /* 0x0000000000017941 */ /* 0x000fea0003800000 */
.L_x_34:
[----:B-----5:R-:W-:Y:S01]  /*5750*/  LOP3.LUT R34, R34, 0xff, RZ, 0xc0, !PT ;  /* 0x000000ff22227812 */ /* 0x020fe200078ec0ff */
[----:B------:R-:W-:Y:S01]  /*5760*/  BSSY B1, `(.L_x_36) ;  /* 0x000000b000017945 */ /* 0x000fe20003800000 */
[----:B------:R-:W-:Y:S02]  /*5770*/  ISETP.LT.OR P2, PT, R41, 0x2, !P0 ;  /* 0x000000022900780c */ /* 0x000fe40004741670 */
[----:B------:R-:W-:-:S05]  /*5780*/  F2FP.F16.E5M2.UNPACK_B R34, R34 ;  /* 0x00000022ff22723e */ /* 0x000fca00020004ff */
[----:B------:R-:W-:-:S05]  /*5790*/  HADD2.F32 R34, -RZ, R34.H0_H0 ;  /* 0x20000022ff227230 */ /* 0x000fca0000004100 */
[----:B------:R-:W-:Y:S01]  /*57a0*/  FMUL R35, R34, UR21 ;  /* 0x0000001522237c20 */ /* 0x000fe20008400000 */
[----:B------:R-:W-:-:S03]  /*57b0*/  PRMT R34, RZ, 0x7610, R34 ;  /* 0x00007610ff227816 */ /* 0x000fc60000000022 */
[----:B------:R-:W-:-:S05]  /*57c0*/  FFMA R35, R226, UR20, R35 ;  /* 0x00000014e2237c23 */ /* 0x000fca0008000023 */
[----:B------:R-:W-:-:S05]  /*57d0*/  F2FP.SATFINITE.E5M2.F32.PACK_AB_MERGE_C R35, RZ, R35, RZ ;  /* 0x00000023ff23723e */ /* 0x000fca00048060ff */
[----:B------:R2:W-:Y:S01]  /*57e0*/  @!P3 STG.E.U8 desc[UR14][R24.64], R35 ;  /* 0x000000231800b986 */ /* 0x0005e2000c10110e */
[----:B------:R-:W-:Y:S05]  /*57f0*/  @P2 BRA `(.L_x_37) ;  /* 0x0000000000042947 */ /* 0x000fea0003800000 */
[----:B------:R3:W5:Y:S02]  /*5800*/  LDG.E.U8 R34, desc[UR14][R32.64+0x1] ;  /* 0x0000010e20227981 */ /* 0x000764000c1e1100 */
.L_x_37:
[----:B------:R-:W-:Y:S05]  /*5810*/  BSYNC B1 ;  /* 0x0000000000017941 */ /* 0x000fea0003800000 */
.L_x_36:
[----:B-----5:R-:W-:Y:S01]  /*5820*/  LOP3.LUT R34, R34, 0xff, RZ, 0xc0, !PT ;  /* 0x000000ff22227812 */ /* 0x020fe200078ec0ff */
[----:B------:R-:W-:Y:S01]  /*5830*/  BSSY B1, `(.L_x_38) ;  /* 0x0000013000017945 */ /* 0x000fe20003800000 */
[----:B------:R-:W-:Y:S02]  /*5840*/  IADD3 R45, P1, R43, 0x8, RZ ;  /* 0x000000082b2d7810 */ /* 0x000fe40007f3e0ff */
[----:B------:R-:W-:-:S03]  /*5850*/  F2FP.F16.E5M2.UNPACK_B R34, R34 ;  /* 0x00000022ff22723e */ /* 0x000fc600020004ff */
[----:B--2---:R-:W-:Y:S01]  /*5860*/  IMAD.X R35, RZ, RZ, R39, P1 ;  /* 0x000000ffff237224 */ /* 0x004fe200008e0627 */
[----:B------:R-:W-:Y:S01]  /*5870*/  ISETP.GE.AND P1, PT, R42, 0x9, PT ;  /* 0x000000092a00780c */ /* 0x000fe20003f26270 */
[----:B------:R-:W-:Y:S02]  /*5880*/  HADD2.F32 R34, -RZ, R34.H0_H0 ;  /* 0x20000022ff227230 */ /* 0x000fe40000004100 */
[----:B------:R-:W-:Y:S01]  /*5890*/  IMAD R46, R35, UR6, RZ ;  /* 0x00000006232e7c24 */ /* 0x000fe2000f8e02ff */
[----:B------:R-:W-:Y:S02]  /*58a0*/  ISETP.LT.OR P5, PT, R41, 0x1, !P1 ;  /* 0x000000012900780c */ /* 0x000fe40004fa1670 */
[----:B------:R-:W-:Y:S01]  /*58b0*/  FMUL R44, R34, UR21 ;  /* 0x00000015222c7c20 */ /* 0x000fe20008400000 */
[----:B------:R-:W-:-:S04]  /*58c0*/  IMAD.WIDE.U32 R34, R45, UR6, R36 ;  /* 0x000000062d227c25 */ /* 0x000fc8000f8e0024 */
[----:B------:R-:W-:Y:S01]  /*58d0*/  FFMA R44, R225, UR20, R44 ;  /* 0x00000014e12c7c23 */ /* 0x000fe2000800002c */
[----:B------:R-:W-:Y:S01]  /*58e0*/  IMAD R45, R45, UR7, R46 ;  /* 0x000000072d2d7c24 */ /* 0x000fe2000f8e022e */
[----:B------:R-:W-:-:S03]  /*58f0*/  IADD3 R34, P3, R34, UR10, RZ ;  /* 0x0000000a22227c10 */ /* 0x000fc6000ff7e0ff */
[----:B------:R-:W-:Y:S02]  /*5900*/  F2FP.SATFINITE.E5M2.F32.PACK_AB_MERGE_C R47, RZ, R44, RZ ;  /* 0x0000002cff2f723e */ /* 0x000fe400048060ff */
[----:B------:R-:W-:Y:S02]  /*5910*/  IADD3.X R35, R35, UR11, R45, P3, !PT ;  /* 0x0000000b23237c10 */ /* 0x000fe40009ffe42d */
[----:B------:R-:W-:Y:S01]  /*5920*/  PRMT R44, RZ, 0x7610, R44 ;  /* 0x00007610ff2c7816 */ /* 0x000fe2000000002c */
[----:B------:R2:W-:Y:S01]  /*5930*/  @!P2 STG.E.U8 desc[UR14][R24.64+0x1], R47 ;  /* 0x0000012f1800a986 */ /* 0x0005e2000c10110e */
[----:B------:R-:W-:Y:S05]  /*5940*/  @P5 BRA `(.L_x_39) ;  /* 0x0000000000045947 */ /* 0x000fea0003800000 */
[----:B------:R4:W5:Y:S02]  /*5950*/  LDG.E.U8 R44, desc[UR14][R34.64] ;  /* 0x0000000e222c7981 */ /* 0x000964000c1e1100 */
.L_x_39:
[----:B------:R-:W-:Y:S05]  /*5960*/  BSYNC B1 ;  /* 0x0000000000017941 */ /* 0x000fea0003800000 */
.L_x_38:
        /* <DEDUP_REMOVED lines=12> */
.L_x_41:
[----:B------:R-:W-:Y:S05]  /*5a30*/  BSYNC B1 ;  /* 0x0000000000017941 */ /* 0x000fea0003800000 */
.L_x_40:
[----:B-----5:R-:W-:Y:S01]  /*5a40*/  LOP3.LUT R44, R44, 0xff, RZ, 0xc0, !PT ;  /* 0x000000ff2c2c7812 */ /* 0x020fe200078ec0ff */
[----:B------:R-:W-:Y:S01]  /*5a50*/  BSSY B1, `(.L_x_42) ;  /* 0x000000b000017945 */ /* 0x000fe20003800000 */
[----:B------:R-:W-:Y:S02]  /*5a60*/  ISETP.LT.OR P3, PT, R41, 0x9, !P0 ;  /* 0x000000092900780c */ /* 0x000fe40004761670 */
[----:B------:R-:W-:-:S05]  /*5a70*/  F2FP.F16.E5M2.UNPACK_B R44, R44 ;  /* 0x0000002cff2c723e */ /* 0x000fca00020004ff */
[----:B------:R-:W-:-:S05]  /*5a80*/  HADD2.F32 R44, -RZ, R44.H0_H0 ;  /* 0x2000002cff2c7230 */ /* 0x000fca0000004100 */
[----:B------:R-:W-:-:S04]  /*5a90*/  FMUL R44, R44, UR21 ;  /* 0x000000152c2c7c20 */ /* 0x000fc80008400000 */
[----:B------:R-:W-:-:S05]  /*5aa0*/  FFMA R44, R223, UR20, R44 ;  /* 0x00000014df2c7c23 */ /* 0x000fca000800002c */
[----:B0-----:R-:W-:Y:S02]  /*5ab0*/  F2FP.SATFINITE.E5M2.F32.PACK_AB_MERGE_C R45, RZ, R44, RZ ;  /* 0x0000002cff2d723e */ /* 0x001fe400048060ff */
[----:B------:R-:W-:-:S03]  /*5ac0*/  PRMT R44, RZ, 0x7610, R44 ;  /* 0x00007610ff2c7816 */ /* 0x000fc6000000002c */
[----:B------:R0:W-:Y:S01]  /*5ad0*/  @!P2 STG.E.U8 desc[UR14][R26.64+0x1], R45 ;  /* 0x0000012d1a00a986 */ /* 0x0001e2000c10110e */
[----:B------:R-:W-:Y:S05]  /*5ae0*/  @P3 BRA `(.L_x_43) ;  /* 0x0000000000043947 */ /* 0x000fea0003800000 */
[----:B------:R0:W5:Y:S02]  /*5af0*/  LDG.E.U8 R44, desc[UR14][R32.64+0x8] ;  /* 0x0000080e202c7981 */ /* 0x000164000c1e1100 */
.L_x_43:
[----:B------:R-:W-:Y:S05]  /*5b00*/  BSYNC B1 ;  /* 0x0000000000017941 */ /* 0x000fea0003800000 */
.L_x_42:
[----:B-----5:R-:W-:Y:S01]  /*5b10*/  LOP3.LUT R44, R44, 0xff, RZ, 0xc0, !PT ;  /* 0x000000ff2c2c7812 */ /* 0x020fe200078ec0ff */
[----:B------:R-:W-:Y:S01]  /*5b20*/  BSSY B1, `(.L_x_44) ;  /* 0x000000b000017945 */ /* 0x000fe20003800000 */
[----:B------:R-:W-:Y:S02]  /*5b30*/  ISETP.LT.OR P2, PT, R41, 0xa, !P0 ;  /* 0x0000000a2900780c */ /* 0x000fe40004741670 */
[----:B------:R-:W-:-:S05]  /*5b40*/  F2FP.F16.E5M2.UNPACK_B R44, R44 ;  /* 0x0000002cff2c723e */ /* 0x000fca00020004ff */
[----:B------:R-:W-:-:S05]  /*5b50*/  HADD2.F32 R44, -RZ, R44.H0_H0 ;  /* 0x2000002cff2c7230 */ /* 0x000fca0000004100 */
[----:B0-----:R-:W-:Y:S01]  /*5b60*/  FMUL R45, R44, UR21 ;  /* 0x000000152c2d7c20 */ /* 0x001fe20008400000 */
[----:B------:R-:W-:-:S03]  /*5b70*/  PRMT R44, RZ, 0x7610, R44 ;  /* 0x00007610ff2c7816 */ /* 0x000fc6000000002c */
[----:B------:R-:W-:-:S05]  /*5b80*/  FFMA R45, R222, UR20, R45 ;  /* 0x00000014de2d7c23 */ /* 0x000fca000800002d */
[----:B------:R-:W-:-:S05]  /*5b90*/  F2FP.SATFINITE.E5M2.F32.PACK_AB_MERGE_C R45, RZ, R45, RZ ;  /* 0x0000002dff2d723e */ /* 0x000fca00048060ff */
[----:B------:R0:W-:Y:S01]  /*5ba0*/  @!P3 STG.E.U8 desc[UR14][R24.64+0x8], R45 ;  /* 0x0000082d1800b986 */ /* 0x0001e2000c10110e */
[----:B------:R-:W-:Y:S05]  /*5bb0*/  @P2 BRA `(.L_x_45) ;  /* 0x0000000000042947 */ /* 0x000fea0003800000 */
[----:B------:R0:W5:Y:S02]  /*5bc0*/  LDG.E.U8 R44, desc[UR14][R32.64+0x9] ;  /* 0x0000090e202c7981 */ /* 0x000164000c1e1100 */
.L_x_45:
[----:B------:R-:W-:Y:S05]  /*5bd0*/  BSYNC B1 ;  /* 0x0000000000017941 */ /* 0x000fea0003800000 */
.L_x_44:
        /* <DEDUP_REMOVED lines=12> */
.L_x_47:
[----:B------:R-:W-:Y:S05]  /*5ca0*/  BSYNC B1 ;  /* 0x0000000000017941 */ /* 0x000fea0003800000 */
.L_x_46:
        /* <DEDUP_REMOVED lines=12> */
.L_x_49:
[----:B------:R-:W-:Y:S05]  /*5d70*/  BSYNC B1 ;  /* 0x0000000000017941 */ /* 0x000fea0003800000 */
.L_x_48:
        /* <DEDUP_REMOVED lines=12> */
.L_x_51:
[----:B------:R-:W-:Y:S05]  /*5e40*/  BSYNC B1 ;  /* 0x0000000000017941 */ /* 0x000fea0003800000 */
.L_x_50:
        /* <DEDUP_REMOVED lines=12> */
.L_x_53:
[----:B------:R-:W-:Y:S05]  /*5f10*/  BSYNC B1 ;  /* 0x0000000000017941 */ /* 0x000fea0003800000 */
.L_x_52:
        /* <DEDUP_REMOVED lines=12> */
.L_x_55:
[----:B------:R-:W-:Y:S05]  /*5fe0*/  BSYNC B1 ;  /* 0x0000000000017941 */ /* 0x000fea0003800000 */
.L_x_54:
        /* <DEDUP_REMOVED lines=12> */
.L_x_57:
[----:B------:R-:W-:Y:S05]  /*60b0*/  BSYNC B1 ;  /* 0x0000000000017941 */ /* 0x000fea0003800000 */
.L_x_56:
        /* <DEDUP_REMOVED lines=12> */
.L_x_59:
[----:B------:R-:W-:Y:S05]  /*6180*/  BSYNC B1 ;  /* 0x0000000000017941 */ /* 0x000fea0003800000 */
.L_x_58:
        /* <DEDUP_REMOVED lines=12> */
.L_x_61:
[----:B------:R-:W-:Y:S05]  /*6250*/  BSYNC B1 ;  /* 0x0000000000017941 */ /* 0x000fea0003800000 */
.L_x_60:
        /* <DEDUP_REMOVED lines=12> */
.L_x_63:
[----:B------:R-:W-:Y:S05]  /*6320*/  BSYNC B1 ;  /* 0x0000000000017941 */ /* 0x000fea0003800000 */
.L_x_62:
        /* <DEDUP_REMOVED lines=12> */
.L_x_65:
[----:B------:R-:W-:Y:S05]  /*63f0*/  BSYNC B1 ;  /* 0x0000000000017941 */ /* 0x000fea0003800000 */
.L_x_64:
        /* <DEDUP_REMOVED lines=12> */
.L_x_67:
[----:B------:R-:W-:Y:S05]  /*64c0*/  BSYNC B1 ;  /* 0x0000000000017941 */ /* 0x000fea0003800000 */
.L_x_66:
        /* <DEDUP_REMOVED lines=12> */
.L_x_69:
[----:B------:R-:W-:Y:S05]  /*6590*/  BSYNC B1 ;  /* 0x0000000000017941 */ /* 0x000fea0003800000 */
.L_x_68:
        /* <DEDUP_REMOVED lines=12> */
.L_x_71:
[----:B------:R-:W-:Y:S05]  /*6660*/  BSYNC B1 ;  /* 0x0000000000017941 */ /* 0x000fea0003800000 */
.L_x_70:
        /* <DEDUP_REMOVED lines=12> */
.L_x_73:
[----:B------:R-:W-:Y:S05]  /*6730*/  BSYNC B1 ;  /* 0x0000000000017941 */ /* 0x000fea0003800000 */
.L_x_72:
        /* <DEDUP_REMOVED lines=12> */
.L_x_75:
[----:B------:R-:W-:Y:S05]  /*6800*/  BSYNC B1 ;  /* 0x0000000000017941 */ /* 0x000fea0003800000 */
.L_x_74:
        /* <DEDUP_REMOVED lines=12> */
.L_x_77:
[----:B------:R-:W-:Y:S05]  /*68d0*/  BSYNC B1 ;  /* 0x0000000000017941 */ /* 0x000fea0003800000 */
.L_x_76:
        /* <DEDUP_REMOVED lines=12> */
.L_x_79:
[----:B------:R-:W-:Y:S05]  /*69a0*/  BSYNC B1 ;  /* 0x0000000000017941 */ /* 0x000fea0003800000 */
.L_x_78:
        /* <DEDUP_REMOVED lines=12> */
.L_x_81:
[----:B------:R-:W-:Y:S05]  /*6a70*/  BSYNC B1 ;  /* 0x0000000000017941 */ /* 0x000fea0003800000 */
.L_x_80:
        /* <DEDUP_REMOVED lines=12> */
.L_x_83:
[----:B------:R-:W-:Y:S05]  /*6b40*/  BSYNC B1 ;  /* 0x0000000000017941 */ /* 0x000fea0003800000 */
.L_x_82:
        /* <DEDUP_REMOVED lines=12> */
.L_x_85:
[----:B------:R-:W-:Y:S05]  /*6c10*/  BSYNC B1 ;  /* 0x0000000000017941 */ /* 0x000fea0003800000 */
.L_x_84:
        /* <DEDUP_REMOVED lines=12> */
.L_x_87:
[----:B------:R-:W-:Y:S05]  /*6ce0*/  BSYNC B1 ;  /* 0x0000000000017941 */ /* 0x000fea0003800000 */
.L_x_86:
        /* <DEDUP_REMOVED lines=12> */
.L_x_89:
[----:B------:R-:W-:Y:S05]  /*6db0*/  BSYNC B1 ;  /* 0x0000000000017941 */ /* 0x000fea0003800000 */
.L_x_88:
        /* <DEDUP_REMOVED lines=12> */
.L_x_91:
[----:B------:R-:W-:Y:S05]  /*6e80*/  BSYNC B1 ;  /* 0x0000000000017941 */ /* 0x000fea0003800000 */
.L_x_90:
        /* <DEDUP_REMOVED lines=12> */
.L_x_93:
[----:B------:R-:W-:Y:S05]  /*6f50*/  BSYNC B1 ;  /* 0x0000000000017941 */ /* 0x000fea0003800000 */
.L_x_92:
        /* <DEDUP_REMOVED lines=12> */
.L_x_95:
[----:B------:R-:W-:Y:S05]  /*7020*/  BSYNC B1 ;  /* 0x0000000000017941 */ /* 0x000fea0003800000 */
.L_x_94:
        /* <DEDUP_REMOVED lines=12> */
.L_x_97:
[----:B------:R-:W-:Y:S05]  /*70f0*/  BSYNC B1 ;  /* 0x0000000000017941 */ /* 0x000fea0003800000 */
.L_x_96:
        /* <DEDUP_REMOVED lines=12> */
.L_x_99:
[----:B------:R-:W-:Y:S05]  /*71c0*/  BSYNC B1 ;  /* 0x0000000000017941 */ /* 0x000fea0003800000 */
.L_x_98:
        /* <DEDUP_REMOVED lines=12> */
.L_x_101:
[----:B------:R-:W-:Y:S05]  /*7290*/  BSYNC B1 ;  /* 0x0000000000017941 */ /* 0x000fea0003800000 */
.L_x_100:
        /* <DEDUP_REMOVED lines=12> */
.L_x_103:
[----:B------:R-:W-:Y:S05]  /*7360*/  BSYNC B1 ;  /* 0x0000000000017941 */ /* 0x000fea0003800000 */
.L_x_102:
        /* <DEDUP_REMOVED lines=12> */
.L_x_105:
[----:B------:R-:W-:Y:S05]  /*7430*/  BSYNC B1 ;  /* 0x0000000000017941 */ /* 0x000fea0003800000 */
.L_x_104:
        /* <DEDUP_REMOVED lines=12> */
.L_x_107:
[----:B------:R-:W-:Y:S05]  /*7500*/  BSYNC B1 ;  /* 0x0000000000017941 */ /* 0x000fea0003800000 */
.L_x_106:
        /* <DEDUP_REMOVED lines=12> */
.L_x_109:
[----:B------:R-:W-:Y:S05]  /*75d0*/  BSYNC B1 ;  /* 0x0000000000017941 */ /* 0x000fea0003800000 */
.L_x_108:
        /* <DEDUP_REMOVED lines=12> */
.L_x_111:
[----:B------:R-:W-:Y:S05]  /*76a0*/  BSYNC B1 ;  /* 0x0000000000017941 */ /* 0x000fea0003800000 */
.L_x_110:
        /* <DEDUP_REMOVED lines=12> */
.L_x_113:
[----:B------:R-:W-:Y:S05]  /*7770*/  BSYNC B1 ;  /* 0x0000000000017941 */ /* 0x000fea0003800000 */
.L_x_112:
        /* <DEDUP_REMOVED lines=12> */
.L_x_115:
[----:B------:R-:W-:Y:S05]  /*7840*/  BSYNC B1 ;  /* 0x0000000000017941 */ /* 0x000fea0003800000 */
.L_x_114:
        /* <DEDUP_REMOVED lines=12> */
.L_x_117:
[----:B------:R-:W-:Y:S05]  /*7910*/  BSYNC B1 ;  /* 0x0000000000017941 */ /* 0x000fea0003800000 */
.L_x_116:
        /* <DEDUP_REMOVED lines=12> */
.L_x_119:
[----:B------:R-:W-:Y:S05]  /*79e0*/  BSYNC B1 ;  /* 0x0000000000017941 */ /* 0x000fea0003800000 */
.L_x_118:
        /* <DEDUP_REMOVED lines=12> */
.L_x_121:
[----:B------:R-:W-:Y:S05]  /*7ab0*/  BSYNC B1 ;  /* 0x0000000000017941 */ /* 0x000fea0003800000 */
.L_x_120:
        /* <DEDUP_REMOVED lines=12> */
.L_x_123:
[----:B------:R-:W-:Y:S05]  /*7b80*/  BSYNC B1 ;  /* 0x0000000000017941 */ /* 0x000fea0003800000 */
.L_x_122:
        /* <DEDUP_REMOVED lines=12> */
.L_x_125:
[----:B------:R-:W-:Y:S05]  /*7c50*/  BSYNC B1 ;  /* 0x0000000000017941 */ /* 0x000fea0003800000 */
.L_x_124:
        /* <DEDUP_REMOVED lines=12> */
.L_x_127:
[----:B------:R-:W-:Y:S05]  /*7d20*/  BSYNC B1 ;  /* 0x0000000000017941 */ /* 0x000fea0003800000 */
.L_x_126:
        /* <DEDUP_REMOVED lines=12> */
.L_x_129:
[----:B------:R-:W-:Y:S05]  /*7df0*/  BSYNC B1 ;  /* 0x0000000000017941 */ /* 0x000fea0003800000 */
.L_x_128:
        /* <DEDUP_REMOVED lines=12> */
.L_x_131:
[----:B------:R-:W-:Y:S05]  /*7ec0*/  BSYNC B1 ;  /* 0x0000000000017941 */ /* 0x000fea0003800000 */
.L_x_130:
        /* <DEDUP_REMOVED lines=12> */
.L_x_133:
[----:B------:R-:W-:Y:S05]  /*7f90*/  BSYNC B1 ;  /* 0x0000000000017941 */ /* 0x000fea0003800000 */
.L_x_132:
        /* <DEDUP_REMOVED lines=12> */
.L_x_135:
[----:B------:R-:W-:Y:S05]  /*8060*/  BSYNC B1 ;  /* 0x0000000000017941 */ /* 0x000fea0003800000 */
.L_x_134:
        /* <DEDUP_REMOVED lines=12> */
.L_x_137:
[----:B------:R-:W-:Y:S05]  /*8130*/  BSYNC B1 ;  /* 0x0000000000017941 */ /* 0x000fea0003800000 */
.L_x_136:
        /* <DEDUP_REMOVED lines=12> */
.L_x_139:
[----:B------:R-:W-:Y:S05]  /*8200*/  BSYNC B1 ;  /* 0x0000000000017941 */ /* 0x000fea0003800000 */
.L_x_138:
        /* <DEDUP_REMOVED lines=12> */
.L_x_141:
[----:B------:R-:W-:Y:S05]  /*82d0*/  BSYNC B1 ;  /* 0x0000000000017941 */ /* 0x000fea0003800000 */
.L_x_140:
        /* <DEDUP_REMOVED lines=12> */
.L_x_143:
[----:B------:R-:W-:Y:S05]  /*83a0*/  BSYNC B1 ;  /* 0x0000000000017941 */ /* 0x000fea0003800000 */
.L_x_142:
        /* <DEDUP_REMOVED lines=12> */
.L_x_145:
[----:B------:R-:W-:Y:S05]  /*8470*/  BSYNC B1 ;  /* 0x0000000000017941 */ /* 0x000fea0003800000 */
.L_x_144:
        /* <DEDUP_REMOVED lines=12> */
.L_x_147:
[----:B------:R-:W-:Y:S05]  /*8540*/  BSYNC B1 ;  /* 0x0000000000017941 */ /* 0x000fea0003800000 */
.L_x_146:
        /* <DEDUP_REMOVED lines=12> */
.L_x_149:
[----:B------:R-:W-:Y:S05]  /*8610*/  BSYNC B1 ;  /* 0x0000000000017941 */ /* 0x000fea0003800000 */
.L_x_148:
        /* <DEDUP_REMOVED lines=12> */
.L_x_151:
[----:B------:R-:W-:Y:S05]  /*86e0*/  BSYNC B1 ;  /* 0x0000000000017941 */ /* 0x000fea0003800000 */
.L_x_150:
        /* <DEDUP_REMOVED lines=12> */
.L_x_153:
[----:B------:R-:W-:Y:S05]  /*87b0*/  BSYNC B1 ;  /* 0x0000000000017941 */ /* 0x000fea0003800000 */
.L_x_152:
        /* <DEDUP_REMOVED lines=12> */
.L_x_155:
[----:B------:R-:W-:Y:S05]  /*8880*/  BSYNC B1 ;  /* 0x0000000000017941 */ /* 0x000fea0003800000 */
.L_x_154:
        /* <DEDUP_REMOVED lines=12> */
.L_x_157:
[----:B------:R-:W-:Y:S05]  /*8950*/  BSYNC B1 ;  /* 0x0000000000017941 */ /* 0x000fea0003800000 */
.L_x_156:
[----:B-----5:R-:W-:Y:S01]  /*8960*/  LOP3.LUT R44, R44, 0xff, RZ, 0xc0, !PT ;  /* 0x000000ff2c2c7812 */ /* 0x020fe200078ec0ff */
[----:B------:R-:W-:Y:S01]  /*8970*/  BSSY B1, `(.L_x_158) ;  /* 0x000000b000017945 */ /* 0x000fe20003800000 */
[----:B------:R-:W-:Y:S02]  /*8980*/  ISETP.LT.OR P2, PT, R41, 0x79, !P1 ;  /* 0x000000792900780c */ /* 0x000fe40004f41670 */
[----:B------:R-:W-:Y:S02]  /*8990*/  F2FP.F16.E5M2.UNPACK_B R44, R44 ;  /* 0x0000002cff2c723e */ /* 0x000fe400020004ff */
[----:B0--3--:R-:W-:-:S03]  /*89a0*/  PRMT R32, RZ, 0x7610, R32 ;  /* 0x00007610ff207816 */ /* 0x009fc60000000020 */
[----:B------:R-:W-:-:S05]  /*89b0*/  HADD2.F32 R44, -RZ, R44.H0_H0 ;  /* 0x2000002cff2c7230 */ /* 0x000fca0000004100 */
[----:B------:R-:W-:-:S04]  /*89c0*/  FMUL R44, R44, UR21 ;  /* 0x000000152c2c7c20 */ /* 0x000fc80008400000 */
[----:B------:R-:W-:-:S05]  /*89d0*/  FFMA R44, R165, UR20, R44 ;  /* 0x00000014a52c7c23 */ /* 0x000fca000800002c */
[----:B------:R-:W-:-:S05]  /*89e0*/  F2FP.SATFINITE.E5M2.F32.PACK_AB_MERGE_C R33, RZ, R44, RZ ;  /* 0x0000002cff21723e */ /* 0x000fca00048060ff */
[----:B------:R0:W-:Y:S01]  /*89f0*/  @!P0 STG.E.U8 desc[UR14][R24.64+0x79], R33 ;  /* 0x0000792118008986 */ /* 0x0001e2000c10110e */
[----:B------:R-:W-:Y:S05]  /*8a00*/  @P2 BRA `(.L_x_159) ;  /* 0x0000000000042947 */ /* 0x000fea0003800000 */
[----:B------:R3:W5:Y:S02]  /*8a10*/  LDG.E.U8 R32, desc[UR14][R34.64+0x78] ;  /* 0x0000780e22207981 */ /* 0x000764000c1e1100 */
.L_x_159:
[----:B------:R-:W-:Y:S05]  /*8a20*/  BSYNC B1 ;  /* 0x0000000000017941 */ /* 0x000fea0003800000 */
.L_x_158:
[----:B-----5:R-:W-:Y:S01]  /*8a30*/  LOP3.LUT R32, R32, 0xff, RZ, 0xc0, !PT ;  /* 0x000000ff20207812 */ /* 0x020fe200078ec0ff */
[----:B------:R-:W-:Y:S01]  /*8a40*/  BSSY B1, `(.L_x_160) ;  /* 0x000000b000017945 */ /* 0x000fe20003800000 */
[----:B------:R-:W-:Y:S02]  /*8a50*/  ISETP.LT.OR P1, PT, R41, 0x7a, !P1 ;  /* 0x0000007a2900780c */ /* 0x000fe40004f21670 */
[----:B------:R-:W-:Y:S02]  /*8a60*/  F2FP.F16.E5M2.UNPACK_B R32, R32 ;  /* 0x00000020ff20723e */ /* 0x000fe400020004ff */
[----:B0-2---:R-:W-:-:S03]  /*8a70*/  PRMT R24, RZ, 0x7610, R24 ;  /* 0x00007610ff187816 */ /* 0x005fc60000000018 */
[----:B------:R-:W-:-:S05]  /*8a80*/  HADD2.F32 R32, -RZ, R32.H0_H0 ;  /* 0x20000020ff207230 */ /* 0x000fca0000004100 */
[----:B------:R-:W-:-:S04]  /*8a90*/  FMUL R25, R32, UR21 ;  /* 0x0000001520197c20 */ /* 0x000fc80008400000 */
[----:B------:R-:W-:-:S05]  /*8aa0*/  FFMA R25, R164, UR20, R25 ;  /* 0x00000014a4197c23 */ /* 0x000fca0008000019 */
[----:B------:R-:W-:-:S05]  /*8ab0*/  F2FP.SATFINITE.E5M2.F32.PACK_AB_MERGE_C R25, RZ, R25, RZ ;  /* 0x00000019ff19723e */ /* 0x000fca00048060ff */
[----:B------:R0:W-:Y:S01]  /*8ac0*/  @!P2 STG.E.U8 desc[UR14][R26.64+0x78], R25 ;  /* 0x000078191a00a986 */ /* 0x0001e2000c10110e */
[----:B------:R-:W-:Y:S05]  /*8ad0*/  @P1 BRA `(.L_x_161) ;  /* 0x0000000000041947 */ /* 0x000fea0003800000 */
[----:B------:R2:W5:Y:S02]  /*8ae0*/  LDG.E.U8 R24, desc[UR14][R34.64+0x79] ;  /* 0x0000790e22187981 */ /* 0x000564000c1e1100 */
.L_x_161:
[----:B------:R-:W-:Y:S05]  /*8af0*/  BSYNC B1 ;  /* 0x0000000000017941 */ /* 0x000fea0003800000 */
.L_x_160:
[----:B-----5:R-:W-:Y:S01]  /*8b00*/  LOP3.LUT R24, R24, 0xff, RZ, 0xc0, !PT ;  /* 0x000000ff18187812 */ /* 0x020fe200078ec0ff */
[----:B------:R-:W-:Y:S01]  /*8b10*/  BSSY B1, `(.L_x_162) ;  /* 0x0000013000017945 */ /* 0x000fe20003800000 */
[----:B------:R-:W-:Y:S02]  /*8b20*/  IADD3 R33, P0, R43, 0x80, RZ ;  /* 0x000000802b217810 */ /* 0x000fe40007f1e0ff */
[----:B------:R-:W-:-:S03]  /*8b30*/  F2FP.F16.E5M2.UNPACK_B R24, R24 ;  /* 0x00000018ff18723e */ /* 0x000fc600020004ff */
[----:B0-----:R-:W-:Y:S01]  /*8b40*/  IMAD.X R25, RZ, RZ, R39, P0 ;  /* 0x000000ffff197224 */ /* 0x001fe200000e0627 */
[----:B------:R-:W-:Y:S01]  /*8b50*/  ISETP.GE.AND P0, PT, R42, 0x81, PT ;  /* 0x000000812a00780c */ /* 0x000fe20003f06270 */
[----:B------:R-:W-:Y:S02]  /*8b60*/  HADD2.F32 R24, -RZ, R24.H0_H0 ;  /* 0x20000018ff187230 */ /* 0x000fe40000004100 */
[----:B--234-:R-:W-:Y:S01]  /*8b70*/  IMAD R34, R25, UR6, RZ ;  /* 0x0000000619227c24 */ /* 0x01cfe2000f8e02ff */
        /* <DEDUP_REMOVED lines=12> */
.L_x_163:
[----:B------:R-:W-:Y:S05]  /*8c40*/  BSYNC B1 ;  /* 0x0000000000017941 */ /* 0x000fea0003800000 */
.L_x_162:
[----:B-----5:R-:W-:Y:S01]  /*8c50*/  LOP3.LUT R32, R32, 0xff, RZ, 0xc0, !PT ;  /* 0x000000ff20207812 */ /* 0x020fe200078ec0ff */
[----:B------:R-:W-:Y:S01]  /*8c60*/  BSSY B1, `(.L_x_164) ;  /* 0x000000b000017945 */ /* 0x000fe20003800000 */
[----:B------:R-:W-:Y:S02]  /*8c70*/  ISETP.LT.OR P2, PT, R41, 0x2, !P0 ;  /* 0x000000022900780c */ /* 0x000fe40004741670 */
[----:B------:R-:W-:Y:S02]  /*8c80*/  F2FP.F16.E5M2.UNPACK_B R32, R32 ;  /* 0x00000020ff20723e */ /* 0x000fe400020004ff */
[----:B0-----:R-:W-:-:S03]  /*8c90*/  PRMT R26, RZ, 0x7610, R26 ;  /* 0x00007610ff1a7816 */ /* 0x001fc6000000001a */
[----:B------:R-:W-:-:S05]  /*8ca0*/  HADD2.F32 R32, -RZ, R32.H0_H0 ;  /* 0x20000020ff207230 */ /* 0x000fca0000004100 */
[----:B------:R-:W-:-:S04]  /*8cb0*/  FMUL R27, R32, UR21 ;  /* 0x00000015201b7c20 */ /* 0x000fc80008400000 */
[----:B------:R-:W-:-:S05]  /*8cc0*/  FFMA R27, R162, UR20, R27 ;  /* 0x00000014a21b7c23 */ /* 0x000fca000800001b */
[----:B------:R-:W-:-:S05]  /*8cd0*/  F2FP.SATFINITE.E5M2.F32.PACK_AB_MERGE_C R27, RZ, R27, RZ ;  /* 0x0000001bff1b723e */ /* 0x000fca00048060ff */
[----:B------:R0:W-:Y:S01]  /*8ce0*/  @!P3 STG.E.U8 desc[UR14][R28.64], R27 ;  /* 0x0000001b1c00b986 */ /* 0x0001e2000c10110e */
[----:B------:R-:W-:Y:S05]  /*8cf0*/  @P2 BRA `(.L_x_165) ;  /* 0x0000000000042947 */ /* 0x000fea0003800000 */
[----:B------:R3:W5:Y:S02]  /*8d00*/  LDG.E.U8 R26, desc[UR14][R24.64+0x1] ;  /* 0x0000010e181a7981 */ /* 0x000764000c1e1100 */
.L_x_165:
[----:B------:R-:W-:Y:S05]  /*8d10*/  BSYNC B1 ;  /* 0x0000000000017941 */ /* 0x000fea0003800000 */
.L_x_164:
[----:B-----5:R-:W-:Y:S01]  /*8d20*/  LOP3.LUT R26, R26, 0xff, RZ, 0xc0, !PT ;  /* 0x000000ff1a1a7812 */ /* 0x020fe200078ec0ff */
[----:B------:R-:W-:Y:S01]  /*8d30*/  BSSY B1, `(.L_x_166) ;  /* 0x0000013000017945 */ /* 0x000fe20003800000 */
[----:B------:R-:W-:Y:S02]  /*8d40*/  IADD3 R43, P1, R43, 0x88, RZ ;  /* 0x000000882b2b7810 */ /* 0x000fe40007f3e0ff */
[----:B------:R-:W-:Y:S02]  /*8d50*/  F2FP.F16.E5M2.UNPACK_B R26, R26 ;  /* 0x0000001aff1a723e */ /* 0x000fe400020004ff */
[----:B------:R-:W-:Y:S01]  /*8d60*/  PRMT R32, RZ, 0x7610, R32 ;  /* 0x00007610ff207816 */ /* 0x000fe20000000020 */
[----:B------:R-:W-:Y:S01]  /*8d70*/  IMAD.X R38, RZ, RZ, R39, P1 ;  /* 0x000000ffff267224 */ /* 0x000fe200008e0627 */
[----:B------:R-:W-:Y:S01]  /*8d80*/  ISETP.GE.AND P1, PT, R42, 0x89, PT ;  /* 0x000000892a00780c */ /* 0x000fe20003f26270 */
[----:B------:R-:W-:Y:S02]  /*8d90*/  HADD2.F32 R26, -RZ, R26.H0_H0 ;  /* 0x2000001aff1a7230 */ /* 0x000fe40000004100 */
[----:B------:R-:W-:Y:S01]  /*8da0*/  IMAD R38, R38, UR6, RZ ;  /* 0x0000000626267c24 */ /* 0x000fe2000f8e02ff */
[----:B------:R-:W-:Y:S01]  /*8db0*/  ISETP.LT.OR P5, PT, R41, 0x1, !P1 ;  /* 0x000000012900780c */ /* 0x000fe20004fa1670 */
[----:B------:R-:W-:-:S04]  /*8dc0*/  IMAD.WIDE.U32 R36, R43, UR6, R36 ;  /* 0x000000062b247c25 */ /* 0x000fc8000f8e0024 */
[----:B------:R-:W-:Y:S01]  /*8dd0*/  FMUL R26, R26, UR21 ;  /* 0x000000151a1a7c20 */ /* 0x000fe20008400000 */
[----:B------:R-:W-:-:S03]  /*8de0*/  IMAD R43, R43, UR7, R38 ;  /* 0x000000072b2b7c24 */ /* 0x000fc6000f8e0226 */
[----:B------:R-:W-:Y:S01]  /*8df0*/  FFMA R161, R161, UR20, R26 ;  /* 0x00000014a1a17c23 */ /* 0x000fe2000800001a */
[----:B------:R-:W-:-:S04]  /*8e00*/  IADD3 R26, P3, R36, UR10, RZ ;  /* 0x0000000a241a7c10 */ /* 0x000fc8000ff7e0ff */
[----:B------:R-:W-:Y:S02]  /*8e10*/  F2FP.SATFINITE.E5M2.F32.PACK_AB_MERGE_C R161, RZ, R161, RZ ;  /* 0x000000a1ffa1723e */ /* 0x000fe400048060ff */
[----:B0-----:R-:W-:-:S03]  /*8e20*/  IADD3.X R27, R37, UR11, R43, P3, !PT ;  /* 0x0000000b251b7c10 */ /* 0x001fc60009ffe42b */
[----:B------:R0:W-:Y:S01]  /*8e30*/  @!P2 STG.E.U8 desc[UR14][R28.64+0x1], R161 ;  /* 0x000001a11c00a986 */ /* 0x0001e2000c10110e */
[----:B------:R-:W-:Y:S05]  /*8e40*/  @P5 BRA `(.L_x_167) ;  /* 0x0000000000045947 */ /* 0x000fea0003800000 */
[----:B------:R4:W5:Y:S02]  /*8e50*/  LDG.E.U8 R32, desc[UR14][R26.64] ;  /* 0x0000000e1a207981 */ /* 0x000964000c1e1100 */
.L_x_167:
[----:B------:R-:W-:Y:S05]  /*8e60*/  BSYNC B1 ;  /* 0x0000000000017941 */ /* 0x000fea0003800000 */
.L_x_166:
        /* <DEDUP_REMOVED lines=12> */
.L_x_169:
[----:B------:R-:W-:Y:S05]  /*8f30*/  BSYNC B1 ;  /* 0x0000000000017941 */ /* 0x000fea0003800000 */
.L_x_168:
        /* <DEDUP_REMOVED lines=12> */
.L_x_171:
[----:B------:R-:W-:Y:S05]  /*9000*/  BSYNC B1 ;  /* 0x0000000000017941 */ /* 0x000fea0003800000 */
.L_x_170:
        /* <DEDUP_REMOVED lines=12> */
.L_x_173:
[----:B------:R-:W-:Y:S05]  /*90d0*/  BSYNC B1 ;  /* 0x0000000000017941 */ /* 0x000fea0003800000 */
.L_x_172:
        /* <DEDUP_REMOVED lines=12> */
.L_x_175:
[----:B------:R-:W-:Y:S05]  /*91a0*/  BSYNC B1 ;  /* 0x0000000000017941 */ /* 0x000fea0003800000 */
.L_x_174:
        /* <DEDUP_REMOVED lines=12> */
.L_x_177:
[----:B------:R-:W-:Y:S05]  /*9270*/  BSYNC B1 ;  /* 0x0000000000017941 */ /* 0x000fea0003800000 */
.L_x_176:
        /* <DEDUP_REMOVED lines=12> */
.L_x_179:
[----:B------:R-:W-:Y:S05]  /*9340*/  BSYNC B1 ;  /* 0x0000000000017941 */ /* 0x000fea0003800000 */
.L_x_178:
        /* <DEDUP_REMOVED lines=12> */
.L_x_181:
[----:B------:R-:W-:Y:S05]  /*9410*/  BSYNC B1 ;  /* 0x0000000000017941 */ /* 0x000fea0003800000 */
.L_x_180:
        /* <DEDUP_REMOVED lines=12> */
.L_x_183:
[----:B------:R-:W-:Y:S05]  /*94e0*/  BSYNC B1 ;  /* 0x0000000000017941 */ /* 0x000fea0003800000 */
.L_x_182:
        /* <DEDUP_REMOVED lines=12> */
.L_x_185:
[----:B------:R-:W-:Y:S05]  /*95b0*/  BSYNC B1 ;  /* 0x0000000000017941 */ /* 0x000fea0003800000 */
.L_x_184:
[----:B-----5:R-:W-:Y:S01]  /*95c0*/  LOP3.LUT R32, R32, 0xff, RZ, 0xc0, !PT ;  /* 0x000000ff20207812 */ /* 0x020fe200078ec0ff */
[----:B------:R-:W-:Y:S01]  /*95d0*/  BSSY B1, `(.L_x_186) ;  /* 0x000000b000017945 */ /* 0x000fe20003800000 */
[----:B------:R-:W-:Y:S02]  /*95e0*/  ISETP.LT.OR P3, PT, R41, 0x19, !P0 ;  /* 0x000000192900780c */ /* 0x000fe40004761670 */
[----:B------:R-:W-:-:S05]  /*95f0*/  F2FP.F16.E5M2.UNPACK_B R32, R32 ;  /* 0x00000020ff20723e */ /* 0x000fca00020004ff */
[----:B------:R-:W-:-:S05]  /*9600*/  HADD2.F32 R32, -RZ, R32.H0_H0 ;  /* 0x20000020ff207230 */ /* 0x000fca0000004100 */
[----:B------:R-:W-:-:S04]  /*9610*/  FMUL R32, R32, UR21 ;  /* 0x0000001520207c20 */ /* 0x000fc80008400000 */
[----:B------:R-:W-:Y:S01]  /*9620*/  FFMA R32, R23, UR20, R32 ;  /* 0x0000001417207c23 */ /* 0x000fe20008000020 */
[----:B------:R-:W-:-:S04]  /*9630*/  PRMT R23, RZ, 0x7610, R23 ;  /* 0x00007610ff177816 */ /* 0x000fc80000000017 */
[----:B0-----:R-:W-:-:S05]  /*9640*/  F2FP.SATFINITE.E5M2.F32.PACK_AB_MERGE_C R33, RZ, R32, RZ ;  /* 0x00000020ff21723e */ /* 0x001fca00048060ff */
[----:B------:R0:W-:Y:S01]  /*9650*/  @!P2 STG.E.U8 desc[UR14][R30.64+0x11], R33 ;  /* 0x000011211e00a986 */ /* 0x0001e2000c10110e */
[----:B------:R-:W-:Y:S05]  /*9660*/  @P3 BRA `(.L_x_187) ;  /* 0x0000000000043947 */ /* 0x000fea0003800000 */
[----:B------:R0:W5:Y:S02]  /*9670*/  LDG.E.U8 R23, desc[UR14][R24.64+0x18] ;  /* 0x0000180e18177981 */ /* 0x000164000c1e1100 */
.L_x_187:
[----:B------:R-:W-:Y:S05]  /*9680*/  BSYNC B1 ;  /* 0x0000000000017941 */ /* 0x000fea0003800000 */
.L_x_186:
        /* <DEDUP_REMOVED lines=8> */
[----:B------:R-:W-:-:S05]  /*9710*/  F2FP.SATFINITE.E5M2.F32.PACK_AB_MERGE_C R23, RZ, R23, RZ ;  /* 0x00000017ff17723e */ /* 0x000fca00048060ff */
[----:B------:R0:W-:Y:S01]  /*9720*/  @!P3 STG.E.U8 desc[UR14][R28.64+0x18], R23 ;  /* 0x000018171c00b986 */ /* 0x0001e2000c10110e */
[----:B------:R-:W-:Y:S05]  /*9730*/  @P2 BRA `(.L_x_189) ;  /* 0x0000000000042947 */ /* 0x000fea0003800000 */
[----:B------:R0:W5:Y:S02]  /*9740*/  LDG.E.U8 R22, desc[UR14][R24.64+0x19] ;  /* 0x0000190e18167981 */ /* 0x000164000c1e1100 */
.L_x_189:
[----:B------:R-:W-:Y:S05]  /*9750*/  BSYNC B1 ;  /* 0x0000000000017941 */ /* 0x000fea0003800000 */
.L_x_188:
        /* <DEDUP_REMOVED lines=12> */
.L_x_191:
[----:B------:R-:W-:Y:S05]  /*9820*/  BSYNC B1 ;  /* 0x0000000000017941 */ /* 0x000fea0003800000 */
.L_x_190:
        /* <DEDUP_REMOVED lines=12> */
.L_x_193:
[----:B------:R-:W-:Y:S05]  /*98f0*/  BSYNC B1 ;  /* 0x0000000000017941 */ /* 0x000fea0003800000 */
.L_x_192:
        /* <DEDUP_REMOVED lines=12> */
.L_x_195:
[----:B------:R-:W-:Y:S05]  /*99c0*/  BSYNC B1 ;  /* 0x0000000000017941 */ /* 0x000fea0003800000 */
.L_x_194:
        /* <DEDUP_REMOVED lines=12> */
.L_x_197:
[----:B------:R-:W-:Y:S05]  /*9a90*/  BSYNC B1 ;  /* 0x0000000000017941 */ /* 0x000fea0003800000 */
.L_x_196:
        /* <DEDUP_REMOVED lines=12> */
.L_x_199:
[----:B------:R-:W-:Y:S05]  /*9b60*/  BSYNC B1 ;  /* 0x0000000000017941 */ /* 0x000fea0003800000 */
.L_x_198:
        /* <DEDUP_REMOVED lines=12> */
.L_x_201:
[----:B------:R-:W-:Y:S05]  /*9c30*/  BSYNC B1 ;  /* 0x0000000000017941 */ /* 0x000fea0003800000 */
.L_x_200:
        /* <DEDUP_REMOVED lines=12> */
.L_x_203:
[----:B------:R-:W-:Y:S05]  /*9d00*/  BSYNC B1 ;  /* 0x0000000000017941 */ /* 0x000fea0003800000 */
.L_x_202:
        /* <DEDUP_REMOVED lines=12> */
.L_x_205:
[----:B------:R-:W-:Y:S05]  /*9dd0*/  BSYNC B1 ;  /* 0x0000000000017941 */ /* 0x000fea0003800000 */
.L_x_204:
        /* <DEDUP_REMOVED lines=12> */
.L_x_207:
[----:B------:R-:W-:Y:S05]  /*9ea0*/  BSYNC B1 ;  /* 0x0000000000017941 */ /* 0x000fea0003800000 */
.L_x_206:
        /* <DEDUP_REMOVED lines=12> */
.L_x_209:
[----:B------:R-:W-:Y:S05]  /*9f70*/  BSYNC B1 ;  /* 0x0000000000017941 */ /* 0x000fea0003800000 */
.L_x_208:
        /* <DEDUP_REMOVED lines=12> */
.L_x_211:
[----:B------:R-:W-:Y:S05]  /*a040*/  BSYNC B1 ;  /* 0x0000000000017941 */ /* 0x000fea0003800000 */
.L_x_210:
        /* <DEDUP_REMOVED lines=12> */
.L_x_213:
[----:B------:R-:W-:Y:S05]  /*a110*/  BSYNC B1 ;  /* 0x0000000000017941 */ /* 0x000fea0003800000 */
.L_x_212:
        /* <DEDUP_REMOVED lines=12> */
.L_x_215:
[----:B------:R-:W-:Y:S05]  /*a1e0*/  BSYNC B1 ;  /* 0x0000000000017941 */ /* 0x000fea0003800000 */
.L_x_214:
        /* <DEDUP_REMOVED lines=12> */
.L_x_217:
[----:B------:R-:W-:Y:S05]  /*a2b0*/  BSYNC B1 ;  /* 0x0000000000017941 */ /* 0x000fea0003800000 */
.L_x_216:
        /* <DEDUP_REMOVED lines=12> */
.L_x_219:
[----:B------:R-:W-:Y:S05]  /*a380*/  BSYNC B1 ;  /* 0x0000000000017941 */ /* 0x000fea0003800000 */
.L_x_218:
        /* <DEDUP_REMOVED lines=12> */
.L_x_221:
[----:B------:R-:W-:Y:S05]  /*a450*/  BSYNC B1 ;  /* 0x0000000000017941 */ /* 0x000fea0003800000 */
.L_x_220:
        /* <DEDUP_REMOVED lines=12> */
.L_x_223:
[----:B------:R-:W-:Y:S05]  /*a520*/  BSYNC B1 ;  /* 0x0000000000017941 */ /* 0x000fea0003800000 */
.L_x_222:
        /* <DEDUP_REMOVED lines=12> */
.L_x_225:
[----:B------:R-:W-:Y:S05]  /*a5f0*/  BSYNC B1 ;  /* 0x0000000000017941 */ /* 0x000fea0003800000 */
.L_x_224:
        /* <DEDUP_REMOVED lines=12> */
.L_x_227:
[----:B------:R-:W-:Y:S05]  /*a6c0*/  BSYNC B1 ;  /* 0x0000000000017941 */ /* 0x000fea0003800000 */
.L_x_226:
        /* <DEDUP_REMOVED lines=12> */
.L_x_229:
[----:B------:R-:W-:Y:S05]  /*a790*/  BSYNC B1 ;  /* 0x0000000000017941 */ /* 0x000fea0003800000 */
.L_x_228:
[----:B-----5:R-:W-:Y:S01]  /*a7a0*/  LOP3.LUT R2, R2, 0xff, RZ, 0xc0, !PT ;  /* 0x000000ff02027812 */ /* 0x020fe200078ec0ff */
[----:B------:R-:W-:Y:S01]  /*a7b0*/  BSSY B1, `(.L_x_230) ;  /* 0x000000b000017945 */ /* 0x000fe20003800000 */
[----:B------:R-:W-:Y:S02]  /*a7c0*/  ISETP.LT.OR P3, PT, R41, 0x41, !P1 ;  /* 0x000000412900780c */ /* 0x000fe40004f61670 */
[----:B------:R-:W-:-:S05]  /*a7d0*/  F2FP.F16.E5M2.UNPACK_B R2, R2 ;  /* 0x00000002ff02723e */ /* 0x000fca00020004ff */
[----:B------:R-:W-:-:S05]  /*a7e0*/  HADD2.F32 R2, -RZ, R2.H0_H0 ;  /* 0x20000002ff027230 */ /* 0x000fca0000004100 */
[----:B0-----:R-:W-:-:S04]  /*a7f0*/  FMUL R3, R2, UR21 ;  /* 0x0000001502037c20 */ /* 0x001fc80008400000 */
[----:B------:R-:W-:Y:S01]  /*a800*/  FFMA R3, R0, UR20, R3 ;  /* 0x0000001400037c23 */ /* 0x000fe20008000003 */
[----:B------:R-:W-:-:S04]  /*a810*/  PRMT R0, RZ, 0x7610, R0 ;  /* 0x00007610ff007816 */ /* 0x000fc80000000000 */
[----:B------:R-:W-:-:S05]  /*a820*/  F2FP.SATFINITE.E5M2.F32.PACK_AB_MERGE_C R3, RZ, R3, RZ ;  /* 0x00000003ff03723e */ /* 0x000fca00048060ff */
[----:B------:R0:W-:Y:S01]  /*a830*/  @!P2 STG.E.U8 desc[UR14][R28.64+0x41], R3 ;  /* 0x000041031c00a986 */ /* 0x0001e2000c10110e */
[----:B------:R-:W-:Y:S05]  /*a840*/  @P3 BRA `(.L_x_231) ;  /* 0x0000000000043947 */ /* 0x000fea0003800000 */
[----:B------:R0:W5:Y:S02]  /*a850*/  LDG.E.U8 R0, desc[UR14][R26.64+0x40] ;  /* 0x0000400e1a007981 */ /* 0x000164000c1e1100 */
.L_x_231:
[----:B------:R-:W-:Y:S05]  /*a860*/  BSYNC B1 ;  /* 0x0000000000017941 */ /* 0x000fea0003800000 */
.L_x_230:
[----:B------:R-:W2:Y:S01]  /*a870*/  LDL.LU R2, [R1] ;  /* 0x0000000001027983 */ /* 0x000ea20000300800 */
[----:B-----5:R-:W-:Y:S01]  /*a880*/  LOP3.LUT R0, R0, 0xff, RZ, 0xc0, !PT ;  /* 0x000000ff00007812 */ /* 0x020fe200078ec0ff */
[----:B------:R-:W-:Y:S01]  /*a890*/  BSSY B1, `(.L_x_232) ;  /* 0x000000b000017945 */ /* 0x000fe20003800000 */
[----:B------:R-:W-:Y:S02]  /*a8a0*/  ISETP.LT.OR P2, PT, R41, 0x42, !P1 ;  /* 0x000000422900780c */ /* 0x000fe40004f41670 */
[----:B------:R-:W-:-:S05]  /*a8b0*/  F2FP.F16.E5M2.UNPACK_B R0, R0 ;  /* 0x00000000ff00723e */ /* 0x000fca00020004ff */
[----:B------:R-:W-:-:S05]  /*a8c0*/  HADD2.F32 R0, -RZ, R0.H0_H0 ;  /* 0x20000000ff007230 */ /* 0x000fca0000004100 */
[----:B------:R-:W-:-:S04]  /*a8d0*/  FMUL R0, R0, UR21 ;  /* 0x0000001500007c20 */ /* 0x000fc80008400000 */
[----:B--2---:R-:W-:-:S05]  /*a8e0*/  FFMA R0, R2, UR20, R0 ;  /* 0x0000001402007c23 */ /* 0x004fca0008000000 */
[----:B0-----:R-:W-:Y:S02]  /*a8f0*/  F2FP.SATFINITE.E5M2.F32.PACK_AB_MERGE_C R3, RZ, R0, RZ ;  /* 0x00000000ff03723e */ /* 0x001fe400048060ff */
[----:B------:R-:W-:-:S03]  /*a900*/  PRMT R0, RZ, 0x7610, R0 ;  /* 0x00007610ff007816 */ /* 0x000fc60000000000 */
[----:B------:R0:W-:Y:S01]  /*a910*/  @!P3 STG.E.U8 desc[UR14][R30.64+0x40], R3 ;  /* 0x000040031e00b986 */ /* 0x0001e2000c10110e */
[----:B------:R-:W-:Y:S05]  /*a920*/  @P2 BRA `(.L_x_233) ;  /* 0x0000000000042947 */ /* 0x000fea0003800000 */
[----:B------:R2:W5:Y:S02]  /*a930*/  LDG.E.U8 R0, desc[UR14][R26.64+0x41] ;  /* 0x0000410e1a007981 */ /* 0x000564000c1e1100 */
.L_x_233:
[----:B------:R-:W-:Y:S05]  /*a940*/  BSYNC B1 ;  /* 0x0000000000017941 */ /* 0x000fea0003800000 */
.L_x_232:
[----:B------:R-:W3:Y:S01]  /*a950*/  LDL.LU R2, [R1+0x4] ;  /* 0x0000040001027983 */ /* 0x000ee20000300800 */
[----:B-----5:R-:W-:Y:S01]  /*a960*/  LOP3.LUT R0, R0, 0xff, RZ, 0xc0, !PT ;  /* 0x000000ff00007812 */ /* 0x020fe200078ec0ff */
[----:B------:R-:W-:Y:S01]  /*a970*/  BSSY B1, `(.L_x_234) ;  /* 0x000000b000017945 */ /* 0x000fe20003800000 */
[----:B------:R-:W-:Y:S02]  /*a980*/  ISETP.LT.OR P3, PT, R41, 0x49, !P0 ;  /* 0x000000492900780c */ /* 0x000fe40004761670 */
[----:B------:R-:W-:-:S05]  /*a990*/  F2FP.F16.E5M2.UNPACK_B R0, R0 ;  /* 0x00000000ff00723e */ /* 0x000fca00020004ff */
[----:B------:R-:W-:-:S05]  /*a9a0*/  HADD2.F32 R0, -RZ, R0.H0_H0 ;  /* 0x20000000ff007230 */ /* 0x000fca0000004100 */
[----:B------:R-:W-:-:S04]  /*a9b0*/  FMUL R0, R0, UR21 ;  /* 0x0000001500007c20 */ /* 0x000fc80008400000 */
[----:B---3--:R-:W-:-:S05]  /*a9c0*/  FFMA R0, R2, UR20, R0 ;  /* 0x0000001402007c23 */ /* 0x008fca0008000000 */
[----:B0-----:R-:W-:Y:S02]  /*a9d0*/  F2FP.SATFINITE.E5M2.F32.PACK_AB_MERGE_C R3, RZ, R0, RZ ;  /* 0x00000000ff03723e */ /* 0x001fe400048060ff */
[----:B------:R-:W-:-:S03]  /*a9e0*/  PRMT R0, RZ, 0x7610, R0 ;  /* 0x00007610ff007816 */ /* 0x000fc60000000000 */
[----:B------:R0:W-:Y:S01]  /*a9f0*/  @!P2 STG.E.U8 desc[UR14][R30.64+0x41], R3 ;  /* 0x000041031e00a986 */ /* 0x0001e2000c10110e */
[----:B------:R-:W-:Y:S05]  /*aa00*/  @P3 BRA `(.L_x_235) ;  /* 0x0000000000043947 */ /* 0x000fea0003800000 */
[----:B------:R3:W5:Y:S02]  /*aa10*/  LDG.E.U8 R0, desc[UR14][R24.64+0x48] ;  /* 0x0000480e18007981 */ /* 0x000764000c1e1100 */
.L_x_235:
[----:B------:R-:W-:Y:S05]  /*aa20*/  BSYNC B1 ;  /* 0x0000000000017941 */ /* 0x000fea0003800000 */
.L_x_234:
[----:B------:R-:W2:Y:S01]  /*aa30*/  LDL.LU R2, [R1+0x8] ;  /* 0x0000080001027983 */ /* 0x000ea20000300800 */
        /* <DEDUP_REMOVED lines=12> */
.L_x_237:
[----:B------:R-:W-:Y:S05]  /*ab00*/  BSYNC B1 ;  /* 0x0000000000017941 */ /* 0x000fea0003800000 */
.L_x_236:
        /* <DEDUP_REMOVED lines=13> */
.L_x_239:
[----:B------:R-:W-:Y:S05]  /*abe0*/  BSYNC B1 ;  /* 0x0000000000017941 */ /* 0x000fea0003800000 */
.L_x_238:
        /* <DEDUP_REMOVED lines=13> */
.L_x_241:
[----:B------:R-:W-:Y:S05]  /*acc0*/  BSYNC B1 ;  /* 0x0000000000017941 */ /* 0x000fea0003800000 */
.L_x_240:
        /* <DEDUP_REMOVED lines=13> */
.L_x_243:
[----:B------:R-:W-:Y:S05]  /*ada0*/  BSYNC B1 ;  /* 0x0000000000017941 */ /* 0x000fea0003800000 */
.L_x_242:
        /* <DEDUP_REMOVED lines=13> */
.L_x_245:
[----:B------:R-:W-:Y:S05]  /*ae80*/  BSYNC B1 ;  /* 0x0000000000017941 */ /* 0x000fea0003800000 */
.L_x_244:
        /* <DEDUP_REMOVED lines=13> */
.L_x_247:
[----:B------:R-:W-:Y:S05]  /*af60*/  BSYNC B1 ;  /* 0x0000000000017941 */ /* 0x000fea0003800000 */
.L_x_246:
        /* <DEDUP_REMOVED lines=13> */
.L_x_249:
[----:B------:R-:W-:Y:S05]  /*b040*/  BSYNC B1 ;  /* 0x0000000000017941 */ /* 0x000fea0003800000 */
.L_x_248:
        /* <DEDUP_REMOVED lines=13> */
.L_x_251:
[----:B------:R-:W-:Y:S05]  /*b120*/  BSYNC B1 ;  /* 0x0000000000017941 */ /* 0x000fea0003800000 */
.L_x_250:
        /* <DEDUP_REMOVED lines=13> */
.L_x_253:
[----:B------:R-:W-:Y:S05]  /*b200*/  BSYNC B1 ;  /* 0x0000000000017941 */ /* 0x000fea0003800000 */
.L_x_252:
        /* <DEDUP_REMOVED lines=13> */
.L_x_255:
[----:B------:R-:W-:Y:S05]  /*b2e0*/  BSYNC B1 ;  /* 0x0000000000017941 */ /* 0x000fea0003800000 */
.L_x_254:
        /* <DEDUP_REMOVED lines=13> */
.L_x_257:
[----:B------:R-:W-:Y:S05]  /*b3c0*/  BSYNC B1 ;  /* 0x0000000000017941 */ /* 0x000fea0003800000 */
.L_x_256:
        /* <DEDUP_REMOVED lines=13> */
.L_x_259:
[----:B------:R-:W-:Y:S05]  /*b4a0*/  BSYNC B1 ;  /* 0x0000000000017941 */ /* 0x000fea0003800000 */
.L_x_258:
        /* <DEDUP_REMOVED lines=13> */
.L_x_261:
[----:B------:R-:W-:Y:S05]  /*b580*/  BSYNC B1 ;  /* 0x0000000000017941 */ /* 0x000fea0003800000 */
.L_x_260:
        /* <DEDUP_REMOVED lines=13> */
.L_x_263:
[----:B------:R-:W-:Y:S05]  /*b660*/  BSYNC B1 ;  /* 0x0000000000017941 */ /* 0x000fea0003800000 */
.L_x_262:
        /* <DEDUP_REMOVED lines=13> */
.L_x_265:
[----:B------:R-:W-:Y:S05]  /*b740*/  BSYNC B1 ;  /* 0x0000000000017941 */ /* 0x000fea0003800000 */
.L_x_264:
        /* <DEDUP_REMOVED lines=13> */
.L_x_267:
[----:B------:R-:W-:Y:S05]  /*b820*/  BSYNC B1 ;  /* 0x0000000000017941 */ /* 0x000fea0003800000 */
.L_x_266:
        /* <DEDUP_REMOVED lines=13> */
.L_x_269:
[----:B------:R-:W-:Y:S05]  /*b900*/  BSYNC B1 ;  /* 0x0000000000017941 */ /* 0x000fea0003800000 */
.L_x_268:
        /* <DEDUP_REMOVED lines=13> */
.L_x_271:
[----:B------:R-:W-:Y:S05]  /*b9e0*/  BSYNC B1 ;  /* 0x0000000000017941 */ /* 0x000fea0003800000 */
.L_x_270:
        /* <DEDUP_REMOVED lines=13> */
.L_x_273:
[----:B------:R-:W-:Y:S05]  /*bac0*/  BSYNC B1 ;  /* 0x0000000000017941 */ /* 0x000fea0003800000 */
.L_x_272:
        /* <DEDUP_REMOVED lines=13> */
.L_x_275:
[----:B------:R-:W-:Y:S05]  /*bba0*/  BSYNC B1 ;  /* 0x0000000000017941 */ /* 0x000fea0003800000 */
.L_x_274:
        /* <DEDUP_REMOVED lines=13> */
.L_x_277:
[----:B------:R-:W-:Y:S05]  /*bc80*/  BSYNC B1 ;  /* 0x0000000000017941 */ /* 0x000fea0003800000 */
.L_x_276:
        /* <DEDUP_REMOVED lines=13> */
.L_x_279:
[----:B------:R-:W-:Y:S05]  /*bd60*/  BSYNC B1 ;  /* 0x0000000000017941 */ /* 0x000fea0003800000 */
.L_x_278:
        /* <DEDUP_REMOVED lines=13> */
.L_x_281:
[----:B------:R-:W-:Y:S05]  /*be40*/  BSYNC B1 ;  /* 0x0000000000017941 */ /* 0x000fea0003800000 */
.L_x_280:
        /* <DEDUP_REMOVED lines=13> */
.L_x_283:
[----:B------:R-:W-:Y:S05]  /*bf20*/  BSYNC B1 ;  /* 0x0000000000017941 */ /* 0x000fea0003800000 */
.L_x_282:
        /* <DEDUP_REMOVED lines=13> */
.L_x_285:
[----:B------:R-:W-:Y:S05]  /*c000*/  BSYNC B1 ;  /* 0x0000000000017941 */ /* 0x000fea0003800000 */
.L_x_284:
        /* <DEDUP_REMOVED lines=13> */
.L_x_287:
[----:B------:R-:W-:Y:S05]  /*c0e0*/  BSYNC B1 ;  /* 0x0000000000017941 */ /* 0x000fea0003800000 */
.L_x_286:
        /* <DEDUP_REMOVED lines=13> */
.L_x_289:
[----:B------:R-:W-:Y:S05]  /*c1c0*/  BSYNC B1 ;  /* 0x0000000000017941 */ /* 0x000fea0003800000 */
.L_x_288:
[----:B------:R-:W-:Y:S05]  /*c1d0*/  @P1 BRA `(.L_x_290) ;  /* 0x0000002000ac1947 */ /* 0x000fea0003800000 */
[----:B------:R-:W2:Y:S01]  /*c1e0*/  LDL.LU R2, [R1+0x74] ;  /* 0x0000740001027983 */ /* 0x000ea20000300800 */
[----:B-----5:R-:W-:-:S04]  /*c1f0*/  LOP3.LUT R0, R0, 0xff, RZ, 0xc0, !PT ;  /* 0x000000ff00007812 */ /* 0x020fc800078ec0ff */
[----:B------:R-:W-:-:S05]  /*c200*/  F2FP.F16.E5M2.UNPACK_B R0, R0 ;  /* 0x00000000ff00723e */ /* 0x000fca00020004ff */
[----:B------:R-:W-:-:S05]  /*c210*/  HADD2.F32 R0, -RZ, R0.H0_H0 ;  /* 0x20000000ff007230 */ /* 0x000fca0000004100 */
[----:B------:R-:W-:-:S04]  /*c220*/  FMUL R0, R0, UR21 ;  /* 0x0000001500007c20 */ /* 0x000fc80008400000 */
[----:B--2---:R-:W-:-:S05]  /*c230*/  FFMA R0, R2, UR20, R0 ;  /* 0x0000001402007c23 */ /* 0x004fca0008000000 */
[----:B0-----:R-:W-:-:S05]  /*c240*/  F2FP.SATFINITE.E5M2.F32.PACK_AB_MERGE_C R3, RZ, R0, RZ ;  /* 0x00000000ff03723e */ /* 0x001fca00048060ff */
[----:B------:R0:W-:Y:S01]  /*c250*/  STG.E.U8 desc[UR14][R30.64+0x79], R3 ;  /* 0x000079031e007986 */ /* 0x0001e2000c10110e */
[----:B------:R-:W-:Y:S05]  /*c260*/  BRA `(.L_x_290) ;  /* 0x0000002000887947 */ /* 0x000fea0003800000 */
.L_x_33:
[C---:B------:R-:W-:Y:S01]  /*c270*/  ISETP.GE.AND P3, PT, R42.reuse, 0x1, PT ;  /* 0x000000012a00780c */ /* 0x040fe20003f66270 */
[----:B------:R-:W2:Y:S01]  /*c280*/  LDL.LU R227, [R1+0x10] ;  /* 0x0000100001e37983 */ /* 0x000ea20000300800 */
[----:B------:R-:W-:Y:S01]  /*c290*/  ISETP.GE.AND P2, PT, R42, 0x9, PT ;  /* 0x000000092a00780c */ /* 0x000fe20003f46270 */
[----:B------:R-:W-:Y:S01]  /*c2a0*/  FMUL R225, R225, UR20 ;  /* 0x00000014e1e17c20 */ /* 0x000fe20008400000 */
[C---:B------:R-:W-:Y:S01]  /*c2b0*/  ISETP.LT.OR P0, PT, R41.reuse, 0x1, !P3 ;  /* 0x000000012900780c */ /* 0x040fe20005f01670 */
[----:B------:R-:W-:Y:S01]  /*c2c0*/  FMUL R226, R226, UR20 ;  /* 0x00000014e2e27c20 */ /* 0x000fe20008400000 */
[----:B------:R-:W-:Y:S01]  /*c2d0*/  ISETP.LT.OR P1, PT, R41, 0x2, !P3 ;  /* 0x000000022900780c */ /* 0x000fe20005f21670 */
[----:B------:R-:W-:Y:S01]  /*c2e0*/  FMUL R223, R223, UR20 ;  /* 0x00000014dfdf7c20 */ /* 0x000fe20008400000 */
[----:B------:R-:W-:Y:S01]  /*c2f0*/  ISETP.LT.OR P6, PT, R41, 0x2, !P2 ;  /* 0x000000022900780c */ /* 0x000fe200057c1670 */
[----:B------:R-:W-:Y:S01]  /*c300*/  FMUL R224, R224, UR20 ;  /* 0x00000014e0e07c20 */ /* 0x000fe20008400000 */
[----:B------:R-:W-:-:S02]  /*c310*/  F2FP.SATFINITE.E5M2.F32.PACK_AB_MERGE_C R33, RZ, R226, RZ ;  /* 0x000000e2ff21723e */ /* 0x000fc400048060ff */
[----:B------:R-:W-:Y:S01]  /*c320*/  F2FP.SATFINITE.E5M2.F32.PACK_AB_MERGE_C R225, RZ, R225, RZ ;  /* 0x000000e1ffe1723e */ /* 0x000fe200048060ff */
[----:B------:R-:W-:Y:S01]  /*c330*/  FMUL R222, R222, UR20 ;  /* 0x00000014dede7c20 */ /* 0x000fe20008400000 */
[----:B------:R-:W-:Y:S01]  /*c340*/  ISETP.LT.OR P5, PT, R41, 0x1, !P2 ;  /* 0x000000012900780c */ /* 0x000fe200057a1670 */
[----:B------:R-:W-:Y:S01]  /*c350*/  FMUL R221, R221, UR20 ;  /* 0x00000014dddd7c20 */ /* 0x000fe20008400000 */
[----:B------:R-:W-:Y:S01]  /*c360*/  F2FP.SATFINITE.E5M2.F32.PACK_AB_MERGE_C R223, RZ, R223, RZ ;  /* 0x000000dfffdf723e */ /* 0x000fe200048060ff */
[----:B------:R0:W-:Y:S01]  /*c370*/  @!P0 STG.E.U8 desc[UR14][R24.64], R33 ;  /* 0x0000002118008986 */ /* 0x0001e2000c10110e */
[----:B------:R-:W-:-:S03]  /*c380*/  ISETP.LT.OR P0, PT, R41, 0x9, !P3 ;  /* 0x000000092900780c */ /* 0x000fc60005f01670 */
[----:B------:R-:W-:Y:S01]  /*c390*/  @!P1 STG.E.U8 desc[UR14][R24.64+0x1], R225 ;  /* 0x000001e118009986 */ /* 0x000fe2000c10110e */
[----:B------:R-:W-:-:S03]  /*c3a0*/  ISETP.LT.OR P1, PT, R41, 0xa, !P3 ;  /* 0x0000000a2900780c */ /* 0x000fc60005f21670 */
[----:B------:R-:W-:Y:S01]  /*c3b0*/  @!P6 STG.E.U8 desc[UR14][R26.64+0x1], R223 ;  /* 0x000001df1a00e986 */ /* 0x000fe2000c10110e */
[----:B------:R-:W-:Y:S01]  /*c3c0*/  ISETP.LT.OR P6, PT, R41, 0xa, !P2 ;  /* 0x0000000a2900780c */ /* 0x000fe200057c1670 */
[----:B------:R-:W-:Y:S01]  /*c3d0*/  FMUL R219, R219, UR20 ;  /* 0x00000014dbdb7c20 */ /* 0x000fe20008400000 */
[----:B------:R-:W-:Y:S01]  /*c3e0*/  F2FP.SATFINITE.E5M2.F32.PACK_AB_MERGE_C R35, RZ, R224, RZ ;  /* 0x000000e0ff23723e */ /* 0x000fe200048060ff */
[----:B------:R-:W-:Y:S01]  /*c3f0*/  FMUL R220, R220, UR20 ;  /* 0x00000014dcdc7c20 */ /* 0x000fe20008400000 */
[----:B0-----:R-:W-:Y:S01]  /*c400*/  F2FP.SATFINITE.E5M2.F32.PACK_AB_MERGE_C R33, RZ, R222, RZ ;  /* 0x000000deff21723e */ /* 0x001fe200048060ff */
[----:B------:R-:W-:Y:S01]  /*c410*/  FMUL R218, R218, UR20 ;  /* 0x00000014dada7c20 */ /* 0x000fe20008400000 */
[----:B------:R-:W-:Y:S01]  /*c420*/  F2FP.SATFINITE.E5M2.F32.PACK_AB_MERGE_C R221, RZ, R221, RZ ;  /* 0x000000ddffdd723e */ /* 0x000fe200048060ff */
[----:B------:R0:W-:Y:S01]  /*c430*/  @!P5 STG.E.U8 desc[UR14][R26.64], R35 ;  /* 0x000000231a00d986 */ /* 0x0001e2000c10110e */
[C---:B------:R-:W-:Y:S02]  /*c440*/  ISETP.LT.OR P5, PT, R41.reuse, 0x9, !P2 ;  /* 0x000000092900780c */ /* 0x040fe400057a1670 */
        /* <DEDUP_REMOVED lines=8> */
[----:B0-----:R-:W-:Y:S01]  /*c4d0*/  F2FP.SATFINITE.E5M2.F32.PACK_AB_MERGE_C R35, RZ, R220, RZ ;  /* 0x000000dcff23723e */ /* 0x001fe200048060ff */
[----:B------:R-:W-:Y:S01]  /*c4e0*/  FMUL R215, R215, UR20 ;  /* 0x00000014d7d77c20 */ /* 0x000fe20008400000 */
[----:B------:R-:W4:Y:S01]  /*c4f0*/  LDL.LU R226, [R1+0xc] ;  /* 0x00000c0001e27983 */ /* 0x000f220000300800 */
[----:B---3--:R-:W-:Y:S02]  /*c500*/  F2FP.SATFINITE.E5M2.F32.PACK_AB_MERGE_C R33, RZ, R218, RZ ;  /* 0x000000daff21723e */ /* 0x008fe400048060ff */
[----:B------:R-:W-:Y:S01]  /*c510*/  F2FP.SATFINITE.E5M2.F32.PACK_AB_MERGE_C R217, RZ, R217, RZ ;  /* 0x000000d9ffd9723e */ /* 0x000fe200048060ff */
[----:B------:R0:W-:Y:S01]  /*c520*/  @!P5 STG.E.U8 desc[UR14][R26.64+0x8], R35 ;  /* 0x000008231a00d986 */ /* 0x0001e2000c10110e */
[----:B------:R-:W-:-:S02]  /*c530*/  ISETP.LT.OR P5, PT, R41, 0x11, !P2 ;  /* 0x000000112900780c */ /* 0x000fc400057a1670 */
[----:B------:R-:W-:Y:S01]  /*c540*/  F2FP.SATFINITE.E5M2.F32.PACK_AB_MERGE_C R215, RZ, R215, RZ ;  /* 0x000000d7ffd7723e */ /* 0x000fe200048060ff */
[----:B------:R-:W3:Y:S01]  /*c550*/  LDL.LU R224, [R1+0x8] ;  /* 0x0000080001e07983 */ /* 0x000ee20000300800 */
[----:B------:R-:W-:-:S03]  /*c560*/  FMUL R216, R216, UR20 ;  /* 0x00000014d8d87c20 */ /* 0x000fc60008400000 */
[----:B------:R-:W4:Y:S04]  /*c570*/  LDL.LU R225, [R1+0x4] ;  /* 0x0000040001e17983 */ /* 0x000f280000300800 */
[----:B------:R-:W3:Y:S01]  /*c580*/  LDL.LU R223, [R1] ;  /* 0x0000000001df7983 */ /* 0x000ee20000300800 */
[----:B0-----:R-:W-:Y:S01]  /*c590*/  F2FP.SATFINITE.E5M2.F32.PACK_AB_MERGE_C R35, RZ, R216, RZ ;  /* 0x000000d8ff23723e */ /* 0x001fe200048060ff */
[----:B------:R-:W-:Y:S01]  /*c5a0*/  FMUL R214, R214, UR20 ;  /* 0x00000014d6d67c20 */ /* 0x000fe20008400000 */
[----:B------:R-:W-:Y:S01]  /*c5b0*/  FMUL R213, R213, UR20 ;  /* 0x00000014d5d57c20 */ /* 0x000fe20008400000 */
[----:B------:R0:W-:Y:S01]  /*c5c0*/  @!P0 STG.E.U8 desc[UR14][R24.64+0x10], R33 ;  /* 0x0000102118008986 */ /* 0x0001e2000c10110e */
[----:B------:R-:W-:Y:S01]  /*c5d0*/  ISETP.LT.OR P0, PT, R41, 0x19, !P3 ;  /* 0x000000192900780c */ /* 0x000fe20005f01670 */
[----:B------:R-:W-:Y:S01]  /*c5e0*/  FMUL R211, R211, UR20 ;  /* 0x00000014d3d37c20 */ /* 0x000fe20008400000 */
[----:B------:R-:W-:Y:S01]  /*c5f0*/  FMUL R212, R212, UR20 ;  /* 0x00000014d4d47c20 */ /* 0x000fe20008400000 */
[----:B------:R-:W-:Y:S01]  /*c600*/  @!P1 STG.E.U8 desc[UR14][R24.64+0x11], R217 ;  /* 0x000011d918009986 */ /* 0x000fe2000c10110e */
[C---:B------:R-:W-:Y:S01]  /*c610*/  ISETP.LT.OR P1, PT, R41.reuse, 0x1a, !P3 ;  /* 0x0000001a2900780c */ /* 0x040fe20005f21670 */
[----:B------:R-:W-:Y:S01]  /*c620*/  FMUL R210, R210, UR20 ;  /* 0x00000014d2d27c20 */ /* 0x000fe20008400000 */
[----:B------:R-:W-:Y:S01]  /*c630*/  F2FP.SATFINITE.E5M2.F32.PACK_AB_MERGE_C R213, RZ, R213, RZ ;  /* 0x000000d5ffd5723e */ /* 0x000fe200048060ff */
[----:B------:R-:W-:Y:S01]  /*c640*/  @!P6 STG.E.U8 desc[UR14][R26.64+0x11], R215 ;  /* 0x000011d71a00e986 */ /* 0x000fe2000c10110e */
[----:B------:R-:W-:Y:S01]  /*c650*/  ISETP.LT.OR P6, PT, R41, 0x1a, !P2 ;  /* 0x0000001a2900780c */ /* 0x000fe200057c1670 */
[----:B------:R-:W-:Y:S01]  /*c660*/  FMUL R209, R209, UR20 ;  /* 0x00000014d1d17c20 */ /* 0x000fe20008400000 */
[----:B------:R-:W-:Y:S01]  /*c670*/  F2FP.SATFINITE.E5M2.F32.PACK_AB_MERGE_C R211, RZ, R211, RZ ;  /* 0x000000d3ffd3723e */ /* 0x000fe200048060ff */
[----:B------:R1:W-:Y:S01]  /*c680*/  @!P5 STG.E.U8 desc[UR14][R26.64+0x10], R35 ;  /* 0x000010231a00d986 */ /* 0x0003e2000c10110e */
[----:B0-----:R-:W-:Y:S01]  /*c690*/  F2FP.SATFINITE.E5M2.F32.PACK_AB_MERGE_C R33, RZ, R214, RZ ;  /* 0x000000d6ff21723e */ /* 0x001fe200048060ff */
[----:B------:R-:W-:Y:S01]  /*c6a0*/  FMUL R207, R207, UR20 ;  /* 0x00000014cfcf7c20 */ /* 0x000fe20008400000 */
[C---:B------:R-:W-:Y:S01]  /*c6b0*/  ISETP.LT.OR P5, PT, R41.reuse, 0x19, !P2 ;  /* 0x000000192900780c */ /* 0x040fe200057a1670 */
[----:B------:R-:W-:Y:S01]  /*c6c0*/  FMUL R208, R208, UR20 ;  /* 0x00000014d0d07c20 */ /* 0x000fe20008400000 */
[----:B------:R-:W-:Y:S01]  /*c6d0*/  F2FP.SATFINITE.E5M2.F32.PACK_AB_MERGE_C R209, RZ, R209, RZ ;  /* 0x000000d1ffd1723e */ /* 0x000fe200048060ff */
[----:B------:R0:W-:Y:S01]  /*c6e0*/  @!P0 STG.E.U8 desc[UR14][R24.64+0x18], R33 ;  /* 0x0000182118008986 */ /* 0x0001e2000c10110e */
[C---:B------:R-:W-:Y:S01]  /*c6f0*/  ISETP.LT.OR P0, PT, R41.reuse, 0x21, !P3 ;  /* 0x000000212900780c */ /* 0x040fe20005f01670 */
[----:B------:R-:W-:Y:S01]  /*c700*/  FMUL R206, R206, UR20 ;  /* 0x00000014cece7c20 */ /* 0x000fe20008400000 */
[----:B------:R-:W-:Y:S01]  /*c710*/  F2FP.SATFINITE.E5M2.F32.PACK_AB_MERGE_C R207, RZ, R207, RZ ;  /* 0x000000cfffcf723e */ /* 0x000fe200048060ff */
[----:B------:R-:W-:Y:S01]  /*c720*/  @!P1 STG.E.U8 desc[UR14][R24.64+0x19], R213 ;  /* 0x000019d518009986 */ /* 0x000fe2000c10110e */
[----:B------:R-:W-:Y:S01]  /*c730*/  ISETP.LT.OR P1, PT, R41, 0x22, !P3 ;  /* 0x000000222900780c */ /* 0x000fe20005f21670 */
[----:B------:R-:W-:Y:S01]  /*c740*/  FMUL R205, R205, UR20 ;  /* 0x00000014cdcd7c20 */ /* 0x000fe20008400000 */
[----:B-1----:R-:W-:Y:S01]  /*c750*/  F2FP.SATFINITE.E5M2.F32.PACK_AB_MERGE_C R35, RZ, R212, RZ ;  /* 0x000000d4ff23723e */ /* 0x002fe200048060ff */
        /* <DEDUP_REMOVED lines=11> */
[----:B------:R-:W-:Y:S01]  /*c810*/  ISETP.LT.OR P0, PT, R41, 0x29, !P3 ;  /* 0x000000292900780c */ /* 0x000fe20005f01670 */
[----:B------:R-:W-:Y:S01]  /*c820*/  FMUL R201, R201, UR20 ;  /* 0x00000014c9c97c20 */ /* 0x000fe20008400000 */
[----:B------:R-:W-:Y:S01]  /*c830*/  FMUL R199, R199, UR20 ;  /* 0x00000014c7c77c20 */ /* 0x000fe20008400000 */
[----:B------:R-:W-:Y:S01]  /*c840*/  @!P1 STG.E.U8 desc[UR14][R24.64+0x21], R209 ;  /* 0x000021d118009986 */ /* 0x000fe2000c10110e */
[C---:B------:R-:W-:Y:S01]  /*c850*/  ISETP.LT.OR P1, PT, R41.reuse, 0x2a, !P3 ;  /* 0x0000002a2900780c */ /* 0x040fe20005f21670 */
        /* <DEDUP_REMOVED lines=9> */
[----:B------:R-:W-:Y:S01]  /*c8f0*/  ISETP.LT.OR P5, PT, R41, 0x29, !P2 ;  /* 0x000000292900780c */ /* 0x000fe200057a1670 */
[----:B------:R-:W-:Y:S01]  /*c900*/  FMUL R195, R195, UR20 ;  /* 0x00000014c3c37c20 */ /* 0x000fe20008400000 */
[----:B------:R-:W-:Y:S01]  /*c910*/  F2FP.SATFINITE.E5M2.F32.PACK_AB_MERGE_C R199, RZ, R199, RZ ;  /* 0x000000c7ffc7723e */ /* 0x000fe200048060ff */
[----:B------:R0:W-:Y:S01]  /*c920*/  @!P0 STG.E.U8 desc[UR14][R24.64+0x28], R33 ;  /* 0x0000282118008986 */ /* 0x0001e2000c10110e */
[C---:B------:R-:W-:Y:S01]  /*c930*/  ISETP.LT.OR P0, PT, R41.reuse, 0x31, !P3 ;  /* 0x000000312900780c */ /* 0x040fe20005f01670 */
[----:B------:R-:W-:Y:S01]  /*c940*/  FMUL R196, R196, UR20 ;  /* 0x00000014c4c47c20 */ /* 0x000fe20008400000 */
[----:B------:R-:W-:Y:S01]  /*c950*/  F2FP.SATFINITE.E5M2.F32.PACK_AB_MERGE_C R197, RZ, R197, RZ ;  /* 0x000000c5ffc5723e */ /* 0x000fe200048060ff */
        /* <DEDUP_REMOVED lines=59> */
[C---:B------:R-:W-:Y:S01]  /*cd10*/  ISETP.LT.OR P6, PT, R41.reuse, 0x4a, !P2 ;  /* 0x0000004a2900780c */ /* 0x040fe200057c1670 */
        /* <DEDUP_REMOVED lines=57> */
[----:B------:R-:W-:Y:S01]  /*d0b0*/  ISETP.LT.OR P5, PT, R41, 0x61, !P3 ;  /* 0x000000612900780c */ /* 0x000fe20005fa1670 */
[----:B------:R-:W-:Y:S01]  /*d0c0*/  FMUL R161, R161, UR20 ;  /* 0x00000014a1a17c20 */ /* 0x000fe20008400000 */
[----:B0-----:R-:W-:Y:S01]  /*d0d0*/  F2FP.SATFINITE.E5M2.F32.PACK_AB_MERGE_C R33, RZ, R178, RZ ;  /* 0x000000b2ff21723e */ /* 0x001fe200048060ff */
[----:B------:R-:W-:Y:S01]  /*d0e0*/  FMUL R160, R160, UR20 ;  /* 0x00000014a0a07c20 */ /* 0x000fe20008400000 */
[----:B------:R-:W-:Y:S01]  /*d0f0*/  FMUL R159, R159, UR20 ;  /* 0x000000149f9f7c20 */ /* 0x000fe20008400000 */
[----:B------:R-:W-:Y:S01]  /*d100*/  FMUL R157, R157, UR20 ;  /* 0x000000149d9d7c20 */ /* 0x000fe20008400000 */
[----:B------:R-:W-:Y:S01]  /*d110*/  F2FP.SATFINITE.E5M2.F32.PACK_AB_MERGE_C R161, RZ, R161, RZ ;  /* 0x000000a1ffa1723e */ /* 0x000fe200048060ff */
[----:B------:R-:W-:Y:S01]  /*d120*/  FMUL R158, R158, UR20 ;  /* 0x000000149e9e7c20 */ /* 0x000fe20008400000 */
[----:B------:R-:W-:Y:S01]  /*d130*/  FMUL R156, R156, UR20 ;  /* 0x000000149c9c7c20 */ /* 0x000fe20008400000 */
[----:B------:R-:W-:Y:S01]  /*d140*/  @!P6 STG.E.U8 desc[UR14][R24.64+0x61], R177 ;  /* 0x000061b11800e986 */ /* 0x000fe2000c10110e */
[----:B------:R-:W-:Y:S01]  /*d150*/  ISETP.LT.OR P6, PT, R41, 0x69, !P3 ;  /* 0x000000692900780c */ /* 0x000fe20005fc1670 */
[----:B------:R-:W-:Y:S01]  /*d160*/  FMUL R155, R155, UR20 ;  /* 0x000000149b9b7c20 */ /* 0x000fe20008400000 */
[----:B-1----:R-:W-:Y:S01]  /*d170*/  F2FP.SATFINITE.E5M2.F32.PACK_AB_MERGE_C R35, RZ, R176, RZ ;  /* 0x000000b0ff23723e */ /* 0x002fe200048060ff */
[----:B------:R0:W-:Y:S01]  /*d180*/  @!P5 STG.E.U8 desc[UR14][R24.64+0x60], R33 ;  /* 0x000060211800d986 */ /* 0x0001e2000c10110e */
        /* <DEDUP_REMOVED lines=16> */
[----:B-1----:R-:W-:Y:S01]  /*d290*/  F2FP.SATFINITE.E5M2.F32.PACK_AB_MERGE_C R35, RZ, R170, RZ ;  /* 0x000000aaff23723e */ /* 0x002fe200048060ff */
[----:B------:R-:W-:Y:S01]  /*d2a0*/  @!P0 STG.E.U8 desc[UR14][R24.64+0x69], R173 ;  /* 0x000069ad18008986 */ /* 0x000fe2000c10110e */
        /* <DEDUP_REMOVED lines=12> */
[----:B------:R-:W-:Y:S01]  /*d370*/  ISETP.LT.OR P6, PT, R41, 0x79, !P3 ;  /* 0x000000792900780c */ /* 0x000fe20005fc1670 */
[----:B------:R-:W-:Y:S01]  /*d380*/  FMUL R17, R17, UR20 ;  /* 0x0000001411117c20 */ /* 0x000fe20008400000 */
[----:B------:R-:W-:Y:S01]  /*d390*/  ISETP.LT.OR P3, PT, R41, 0x7a, !P3 ;  /* 0x0000007a2900780c */ /* 0x000fe20005f61670 */
[----:B------:R-:W-:Y:S01]  /*d3a0*/  @!P0 STG.E.U8 desc[UR14][R24.64+0x71], R169 ;  /* 0x000071a918008986 */ /* 0x000fe2000c10110e */
[----:B0-----:R-:W-:Y:S01]  /*d3b0*/  F2FP.SATFINITE.E5M2.F32.PACK_AB_MERGE_C R33, RZ, R168, RZ ;  /* 0x000000a8ff21723e */ /* 0x001fe200048060ff */
[----:B------:R-:W-:Y:S01]  /*d3c0*/  FMUL R18, R18, UR20 ;  /* 0x0000001412127c20 */ /* 0x000fe20008400000 */
[----:B------:R-:W-:Y:S01]  /*d3d0*/  ISETP.GE.AND P0, PT, R42, 0x89, PT ;  /* 0x000000892a00780c */ /* 0x000fe20003f06270 */
[----:B------:R-:W-:Y:S01]  /*d3e0*/  FMUL R16, R16, UR20 ;  /* 0x0000001410107c20 */ /* 0x000fe20008400000 */
[----:B------:R-:W-:Y:S01]  /*d3f0*/  F2FP.SATFINITE.E5M2.F32.PACK_AB_MERGE_C R21, RZ, R21, RZ ;  /* 0x00000015ff15723e */ /* 0x000fe200048060ff */
[----:B------:R0:W-:Y:S01]  /*d400*/  @!P1 STG.E.U8 desc[UR14][R26.64+0x70], R33 ;  /* 0x000070211a009986 */ /* 0x0001e2000c10110e */
[----:B------:R-:W-:Y:S01]  /*d410*/  ISETP.GE.AND P1, PT, R42, 0x81, PT ;  /* 0x000000812a00780c */ /* 0x000fe20003f26270 */
[----:B------:R-:W-:Y:S01]  /*d420*/  FMUL R15, R15, UR20 ;  /* 0x000000140f0f7c20 */ /* 0x000fe20008400000 */
[----:B-1----:R-:W-:Y:S01]  /*d430*/  F2FP.SATFINITE.E5M2.F32.PACK_AB_MERGE_C R35, RZ, R166, RZ ;  /* 0x000000a6ff23723e */ /* 0x002fe200048060ff */
[----:B------:R-:W-:Y:S01]  /*d440*/  @!P5 STG.E.U8 desc[UR14][R26.64+0x71], R167 ;  /* 0x000071a71a00d986 */ /* 0x000fe2000c10110e */
[----:B------:R-:W-:Y:S01]  /*d450*/  ISETP.LT.OR P5, PT, R41, 0x79, !P2 ;  /* 0x000000792900780c */ /* 0x000fe200057a1670 */
[----:B------:R-:W-:Y:S01]  /*d460*/  FMUL R13, R13, UR20 ;  /* 0x000000140d0d7c20 */ /* 0x000fe20008400000 */
[C---:B------:R-:W-:Y:S01]  /*d470*/  ISETP.LT.OR P2, PT, R41.reuse, 0x7a, !P2 ;  /* 0x0000007a2900780c */ /* 0x040fe20005741670 */
        /* <DEDUP_REMOVED lines=9> */
[----:B------:R-:W-:Y:S01]  /*d510*/  F2FP.SATFINITE.E5M2.F32.PACK_AB_MERGE_C R17, RZ, R17, RZ ;  /* 0x00000011ff11723e */ /* 0x000fe200048060ff */
[----:B------:R-:W-:Y:S01]  /*d520*/  @!P5 STG.E.U8 desc[UR14][R26.64+0x78], R37 ;  /* 0x000078251a00d986 */ /* 0x000fe2000c10110e */
[----:B------:R-:W-:Y:S01]  /*d530*/  ISETP.LT.OR P5, PT, R41, 0x1, !P0 ;  /* 0x000000012900780c */ /* 0x000fe200047a1670 */
[----:B------:R-:W-:Y:S01]  /*d540*/  FMUL R9, R9, UR20 ;  /* 0x0000001409097c20 */ /* 0x000fe20008400000 */
[----:B------:R-:W-:Y:S01]  /*d550*/  F2FP.SATFINITE.E5M2.F32.PACK_AB_MERGE_C R15, RZ, R15, RZ ;  /* 0x0000000fff0f723e */ /* 0x000fe200048060ff */
[----:B------:R0:W-:Y:S01]  /*d560*/  @!P2 STG.E.U8 desc[UR14][R26.64+0x79], R163 ;  /* 0x000079a31a00a986 */ /* 0x0001e2000c10110e */
[C---:B------:R-:W-:Y:S01]  /*d570*/  ISETP.LT.OR P2, PT, R41.reuse, 0xa, !P1 ;  /* 0x0000000a2900780c */ /* 0x040fe20004f41670 */
        /* <DEDUP_REMOVED lines=9> */
[----:B------:R-:W-:Y:S01]  /*d610*/  F2FP.SATFINITE.E5M2.F32.PACK_AB_MERGE_C R11, RZ, R11, RZ ;  /* 0x0000000bff0b723e */ /* 0x000fe200048060ff */
[----:B------:R2:W-:Y:S01]  /*d620*/  @!P5 STG.E.U8 desc[UR14][R30.64], R33 ;  /* 0x000000211e00d986 */ /* 0x0005e2000c10110e */
[----:B------:R-:W-:Y:S01]  /*d630*/  ISETP.LT.OR P5, PT, R41, 0x9, !P0 ;  /* 0x000000092900780c */ /* 0x000fe200047a1670 */
[----:B------:R-:W-:Y:S01]  /*d640*/  FMUL R5, R5, UR20 ;  /* 0x0000001405057c20 */ /* 0x000fe20008400000 */
[----:B0-----:R-:W-:Y:S01]  /*d650*/  F2FP.SATFINITE.E5M2.F32.PACK_AB_MERGE_C R27, RZ, R156, RZ ;  /* 0x0000009cff1b723e */ /* 0x001fe200048060ff */
[----:B-----5:R-:W-:Y:S01]  /*d660*/  FMUL R0, R0, UR20 ;  /* 0x0000001400007c20 */ /* 0x020fe20008400000 */
[----:B------:R-:W-:Y:S01]  /*d670*/  F2FP.SATFINITE.E5M2.F32.PACK_AB_MERGE_C R9, RZ, R9, RZ ;  /* 0x00000009ff09723e */ /* 0x000fe200048060ff */
[----:B------:R-:W-:Y:S01]  /*d680*/  FMUL R6, R6, UR20 ;  /* 0x0000001406067c20 */ /* 0x000fe20008400000 */
[----:B------:R-:W-:Y:S01]  /*d690*/  F2FP.SATFINITE.E5M2.F32.PACK_AB_MERGE_C R7, RZ, R7, RZ ;  /* 0x00000007ff07723e */ /* 0x000fe200048060ff */
[----:B------:R-:W4:Y:S01]  /*d6a0*/  LDL.LU R221, [R1+0x14] ;  /* 0x0000140001dd7983 */ /* 0x000f220000300800 */
[----:B-1----:R-:W-:Y:S01]  /*d6b0*/  F2FP.SATFINITE.E5M2.F32.PACK_AB_MERGE_C R25, RZ, R158, RZ ;  /* 0x0000009eff19723e */ /* 0x002fe200048060ff */
[----:B------:R-:W-:Y:S01]  /*d6c0*/  FMUL R2, R2, UR20 ;  /* 0x0000001402027c20 */ /* 0x000fe20008400000 */
[----:B------:R-:W-:Y:S01]  /*d6d0*/  F2FP.SATFINITE.E5M2.F32.PACK_AB_MERGE_C R5, RZ, R5, RZ ;  /* 0x00000005ff05723e */ /* 0x000fe200048060ff */
[----:B------:R-:W-:Y:S01]  /*d6e0*/  @!P6 STG.E.U8 desc[UR14][R30.64+0x1], R159 ;  /* 0x0000019f1e00e986 */ /* 0x000fe2000c10110e */
[----:B------:R-:W-:Y:S01]  /*d6f0*/  ISETP.LT.OR P6, PT, R41, 0xa, !P0 ;  /* 0x0000000a2900780c */ /* 0x000fe200047c1670 */
[----:B------:R-:W-:Y:S01]  /*d700*/  FMUL R3, R3, UR20 ;  /* 0x0000001403037c20 */ /* 0x000fe20008400000 */
[----:B--2---:R-:W-:Y:S01]  /*d710*/  F2FP.SATFINITE.E5M2.F32.PACK_AB_MERGE_C R33, RZ, R152, RZ ;  /* 0x00000098ff21723e */ /* 0x004fe200048060ff */
[----:B------:R-:W-:Y:S01]  /*d720*/  @!P2 STG.E.U8 desc[UR14][R28.64+0x9], R157 ;  /* 0x0000099d1c00a986 */ /* 0x000fe2000c10110e */
[----:B------:R-:W-:Y:S01]  /*d730*/  ISETP.LT.OR P2, PT, R41, 0x12, !P1 ;  /* 0x000000122900780c */ /* 0x000fe20004f41670 */
[----:B------:R-:W-:-:S02]  /*d740*/  FMUL R4, R4, UR20 ;  /* 0x0000001404047c20 */ /* 0x000fc40008400000 */
[----:B------:R0:W-:Y:S01]  /*d750*/  @!P3 STG.E.U8 desc[UR14][R28.64+0x8], R25 ;  /* 0x000008191c00b986 */ /* 0x0001e2000c10110e */
[----:B------:R-:W-:-:S03]  /*d760*/  ISETP.LT.OR P3, PT, R41, 0x11, !P1 ;  /* 0x000000112900780c */ /* 0x000fc60004f61670 */
[----:B------:R1:W-:Y:S01]  /*d770*/  @!P5 STG.E.U8 desc[UR14][R30.64+0x8], R27 ;  /* 0x0000081b1e00d986 */ /* 0x0003e2000c10110e */
[----:B------:R-:W-:-:S03]  /*d780*/  ISETP.LT.OR P5, PT, R41, 0x11, !P0 ;  /* 0x000000112900780c */ /* 0x000fc600047a1670 */
[----:B------:R-:W-:Y:S01]  /*d790*/  @!P6 STG.E.U8 desc[UR14][R30.64+0x9], R155 ;  /* 0x0000099b1e00e986 */ /* 0x000fe2000c10110e */
[----:B------:R-:W-:-:S03]  /*d7a0*/  ISETP.LT.OR P6, PT, R41, 0x12, !P0 ;  /* 0x000000122900780c */ /* 0x000fc600047c1670 */
[----:B------:R-:W-:Y:S01]  /*d7b0*/  @!P2 STG.E.U8 desc[UR14][R28.64+0x11], R153 ;  /* 0x000011991c00a986 */ /* 0x000fe2000c10110e */
[----:B------:R-:W-:Y:S02]  /*d7c0*/  ISETP.LT.OR P2, PT, R41, 0x1a, !P1 ;  /* 0x0000001a2900780c */ /* 0x000fe40004f41670 */
[----:B0-----:R-:W-:Y:S01]  /*d7d0*/  F2FP.SATFINITE.E5M2.F32.PACK_AB_MERGE_C R25, RZ, R154, RZ ;  /* 0x0000009aff19723e */ /* 0x001fe200048060ff */
[----:B------:R-:W2:Y:S01]  /*d7e0*/  LDL.LU R220, [R1+0x18] ;  /* 0x0000180001dc7983 */ /* 0x000ea20000300800 */
[----:B-1----:R-:W-:-:S03]  /*d7f0*/  F2FP.SATFINITE.E5M2.F32.PACK_AB_MERGE_C R27, RZ, R20, RZ ;  /* 0x00000014ff1b723e */ /* 0x002fc600048060ff */
[----:B------:R0:W-:Y:S01]  /*d800*/  @!P3 STG.E.U8 desc[UR14][R28.64+0x10], R25 ;  /* 0x000010191c00b986 */ /* 0x0001e2000c10110e */
[----:B------:R-:W-:-:S03]  /*d810*/  ISETP.LT.OR P3, PT, R41, 0x19, !P1 ;  /* 0x000000192900780c */ /* 0x000fc60004f61670 */
[----:B------:R-:W-:Y:S01]  /*d820*/  @!P5 STG.E.U8 desc[UR14][R30.64+0x10], R33 ;  /* 0x000010211e00d986 */ /* 0x000fe2000c10110e */
[----:B------:R-:W-:-:S03]  /*d830*/  ISETP.LT.OR P5, PT, R41, 0x19, !P0 ;  /* 0x000000192900780c */ /* 0x000fc600047a1670 */
[----:B------:R1:W-:Y:S01]  /*d840*/  @!P6 STG.E.U8 desc[UR14][R30.64+0x11], R23 ;  /* 0x000011171e00e986 */ /* 0x0003e2000c10110e */
[----:B------:R-:W-:-:S03]  /*d850*/  ISETP.LT.OR P6, PT, R41, 0x1a, !P0 ;  /* 0x0000001a2900780c */ /* 0x000fc600047c1670 */
[----:B------:R3:W-:Y:S01]  /*d860*/  @!P2 STG.E.U8 desc[UR14][R28.64+0x19], R21 ;  /* 0x000019151c00a986 */ /* 0x0007e2000c10110e */
[C---:B------:R-:W-:Y:S02]  /*d870*/  ISETP.LT.OR P2, PT, R41.reuse, 0x22, !P1 ;  /* 0x000000222900780c */ /* 0x040fe40004f41670 */
[----:B0-----:R-:W-:Y:S01]  /*d880*/  F2FP.SATFINITE.E5M2.F32.PACK_AB_MERGE_C R25, RZ, R22, RZ ;  /* 0x00000016ff19723e */ /* 0x001fe200048060ff */
[----:B------:R-:W2:Y:S04]  /*d890*/  LDL.LU R222, [R1+0x1c] ;  /* 0x00001c0001de7983 */ /* 0x000ea80000300800 */
[----:B------:R-:W-:Y:S01]  /*d8a0*/  @!P3 STG.E.U8 desc[UR14][R28.64+0x18], R25 ;  /* 0x000018191c00b986 */ /* 0x000fe2000c10110e */
[C---:B------:R-:W-:Y:S02]  /*d8b0*/  ISETP.LT.OR P3, PT, R41.reuse, 0x21, !P1 ;  /* 0x000000212900780c */ /* 0x040fe40004f61670 */
[----:B-1----:R-:W-:Y:S01]  /*d8c0*/  F2FP.SATFINITE.E5M2.F32.PACK_AB_MERGE_C R23, RZ, R18, RZ ;  /* 0x00000012ff17723e */ /* 0x002fe200048060ff */
[----:B------:R-:W-:Y:S01]  /*d8d0*/  @!P5 STG.E.U8 desc[UR14][R30.64+0x18], R27 ;  /* 0x0000181b1e00d986 */ /* 0x000fe2000c10110e */
[----:B------:R-:W-:-:S02]  /*d8e0*/  ISETP.LT.OR P5, PT, R41, 0x21, !P0 ;  /* 0x000000212900780c */ /* 0x000fc400047a1670 */
[----:B---3--:R-:W-:Y:S01]  /*d8f0*/  F2FP.SATFINITE.E5M2.F32.PACK_AB_MERGE_C R21, RZ, R16, RZ ;  /* 0x00000010ff15723e */ /* 0x008fe200048060ff */
[----:B------:R0:W-:Y:S01]  /*d900*/  @!P6 STG.E.U8 desc[UR14][R30.64+0x19], R19 ;  /* 0x000019131e00e986 */ /* 0x0001e2000c10110e */
[----:B------:R-:W-:-:S03]  /*d910*/  ISETP.LT.OR P6, PT, R41, 0x22, !P0 ;  /* 0x000000222900780c */ /* 0x000fc600047c1670 */
[----:B------:R1:W-:Y:S01]  /*d920*/  @!P2 STG.E.U8 desc[UR14][R28.64+0x21], R17 ;  /* 0x000021111c00a986 */ /* 0x0003e2000c10110e */
[----:B------:R-:W-:-:S03]  /*d930*/  ISETP.LT.OR P2, PT, R41, 0x2a, !P1 ;  /* 0x0000002a2900780c */ /* 0x000fc60004f41670 */
[----:B------:R-:W-:Y:S01]  /*d940*/  @!P3 STG.E.U8 desc[UR14][R28.64+0x20], R23 ;  /* 0x000020171c00b986 */ /* 0x000fe2000c10110e */
[----:B------:R-:W-:-:S03]  /*d950*/  ISETP.LT.OR P3, PT, R41, 0x29, !P1 ;  /* 0x000000292900780c */ /* 0x000fc60004f61670 */
[----:B------:R-:W-:Y:S01]  /*d960*/  @!P5 STG.E.U8 desc[UR14][R30.64+0x20], R21 ;  /* 0x000020151e00d986 */ /* 0x000fe2000c10110e */
[C---:B------:R-:W-:Y:S02]  /*d970*/  ISETP.LT.OR P5, PT, R41.reuse, 0x29, !P0 ;  /* 0x000000292900780c */ /* 0x040fe400047a1670 */
[----:B0-----:R-:W-:Y:S01]  /*d980*/  F2FP.SATFINITE.E5M2.F32.PACK_AB_MERGE_C R19, RZ, R14, RZ ;  /* 0x0000000eff13723e */ /* 0x001fe200048060ff */
[----:B------:R0:W-:Y:S01]  /*d990*/  @!P6 STG.E.U8 desc[UR14][R30.64+0x21], R15 ;  /* 0x0000210f1e00e986 */ /* 0x0001e2000c10110e */
[C---:B------:R-:W-:Y:S02]  /*d9a0*/  ISETP.LT.OR P6, PT, R41.reuse, 0x2a, !P0 ;  /* 0x0000002a2900780c */ /* 0x040fe400047c1670 */
[----:B-1----:R-:W-:Y:S01]  /*d9b0*/  F2FP.SATFINITE.E5M2.F32.PACK_AB_MERGE_C R17, RZ, R12, RZ ;  /* 0x0000000cff11723e */ /* 0x002fe200048060ff */
        /* <DEDUP_REMOVED lines=15> */
[----:B0-----:R-:W-:Y:S02]  /*dab0*/  F2FP.SATFINITE.E5M2.F32.PACK_AB_MERGE_C R11, RZ, R6, RZ ;  /* 0x00000006ff0b723e */ /* 0x001fe400048060ff */
[C---:B------:R-:W-:Y:S01]  /*dac0*/  ISETP.LT.OR P5, PT, R41.reuse, 0x39, !P0 ;  /* 0x000000392900780c */ /* 0x040fe200047a1670 */
[----:B------:R0:W-:Y:S01]  /*dad0*/  @!P6 STG.E.U8 desc[UR14][R30.64+0x31], R7 ;  /* 0x000031071e00e986 */ /* 0x0001e2000c10110e */
[----:B-1----:R-:W-:Y:S02]  /*dae0*/  F2FP.SATFINITE.E5M2.F32.PACK_AB_MERGE_C R9, RZ, R4, RZ ;  /* 0x00000004ff09723e */ /* 0x002fe400048060ff */
[----:B------:R-:W-:Y:S01]  /*daf0*/  ISETP.LT.OR P6, PT, R41, 0x3a, !P0 ;  /* 0x0000003a2900780c */ /* 0x000fe200047c1670 */
[----:B------:R1:W-:Y:S04]  /*db00*/  @!P2 STG.E.U8 desc[UR14][R28.64+0x39], R5 ;  /* 0x000039051c00a986 */ /* 0x0003e8000c10110e */
[----:B------:R3:W-:Y:S01]  /*db10*/  @!P3 STG.E.U8 desc[UR14][R28.64+0x38], R11 ;  /* 0x0000380b1c00b986 */ /* 0x0007e2000c10110e */
[----:B------:R-:W-:Y:S01]  /*db20*/  FMUL R4, R227, UR20 ;  /* 0x00000014e3047c20 */ /* 0x000fe20008400000 */
[----:B------:R-:W-:-:S02]  /*db30*/  ISETP.LT.OR P3, PT, R41, 0x41, !P1 ;  /* 0x000000412900780c */ /* 0x000fc40004f61670 */
[----:B0-----:R-:W-:Y:S02]  /*db40*/  F2FP.SATFINITE.E5M2.F32.PACK_AB_MERGE_C R7, RZ, R3, RZ ;  /* 0x00000003ff07723e */ /* 0x001fe400048060ff */
[----:B-1----:R-:W-:Y:S01]  /*db50*/  F2FP.SATFINITE.E5M2.F32.PACK_AB_MERGE_C R5, RZ, R0, RZ ;  /* 0x00000000ff05723e */ /* 0x002fe200048060ff */
[----:B------:R-:W-:Y:S01]  /*db60*/  FMUL R0, R223, UR20 ;  /* 0x00000014df007c20 */ /* 0x000fe20008400000 */
[----:B------:R-:W-:Y:S01]  /*db70*/  ISETP.LT.OR P2, PT, R41, 0x42, !P1 ;  /* 0x000000422900780c */ /* 0x000fe20004f41670 */
[----:B------:R-:W2:Y:S01]  /*db80*/  LDL.LU R223, [R1+0x20] ;  /* 0x0000200001df7983 */ /* 0x000ea20000300800 */
[----:B---3--:R-:W-:Y:S02]  /*db90*/  F2FP.SATFINITE.E5M2.F32.PACK_AB_MERGE_C R11, RZ, R2, RZ ;  /* 0x00000002ff0b723e */ /* 0x008fe400048060ff */
[----:B------:R-:W-:Y:S01]  /*dba0*/  F2FP.SATFINITE.E5M2.F32.PACK_AB_MERGE_C R13, RZ, R0, RZ ;  /* 0x00000000ff0d723e */ /* 0x000fe200048060ff */
[----:B----4-:R-:W-:Y:S01]  /*dbb0*/  FMUL R0, R225, UR20 ;  /* 0x00000014e1007c20 */ /* 0x010fe20008400000 */
[----:B------:R-:W-:Y:S01]  /*dbc0*/  FMUL R2, R224, UR20 ;  /* 0x00000014e0027c20 */ /* 0x000fe20008400000 */
[----:B------:R-:W3:Y:S04]  /*dbd0*/  LDL.LU R225, [R1+0x24] ;  /* 0x0000240001e17983 */ /* 0x000ee80000300800 */
[----:B------:R-:W4:Y:S01]  /*dbe0*/  LDL.LU R224, [R1+0x28] ;  /* 0x0000280001e07983 */ /* 0x000f220000300800 */
[----:B------:R-:W-:-:S03]  /*dbf0*/  FMUL R3, R226, UR20 ;  /* 0x00000014e2037c20 */ /* 0x000fc60008400000 */
[----:B------:R-:W4:Y:S04]  /*dc00*/  LDL.LU R226, [R1+0x2c] ;  /* 0x00002c0001e27983 */ /* 0x000f280000300800 */
[----:B------:R-:W4:Y:S04]  /*dc10*/  LDL.LU R227, [R1+0x30] ;  /* 0x0000300001e37983 */ /* 0x000f280000300800 */
[----:B------:R-:W-:Y:S01]  /*dc20*/  @!P5 STG.E.U8 desc[UR14][R30.64+0x38], R9 ;  /* 0x000038091e00d986 */ /* 0x000fe2000c10110e */
[----:B------:R-:W-:-:S03]  /*dc30*/  ISETP.LT.OR P5, PT, R41, 0x41, !P0 ;  /* 0x000000412900780c */ /* 0x000fc600047a1670 */
[----:B------:R0:W-:Y:S01]  /*dc40*/  @!P6 STG.E.U8 desc[UR14][R30.64+0x39], R7 ;  /* 0x000039071e00e986 */ /* 0x0001e2000c10110e */
[----:B------:R-:W-:-:S03]  /*dc50*/  ISETP.LT.OR P6, PT, R41, 0x42, !P0 ;  /* 0x000000422900780c */ /* 0x000fc600047c1670 */
[----:B------:R-:W-:Y:S01]  /*dc60*/  @!P3 STG.E.U8 desc[UR14][R28.64+0x40], R11 ;  /* 0x0000400b1c00b986 */ /* 0x000fe2000c10110e */
[----:B------:R-:W-:-:S03]  /*dc70*/  ISETP.LT.OR P3, PT, R41, 0x49, !P1 ;  /* 0x000000492900780c */ /* 0x000fc60004f61670 */
[----:B------:R1:W-:Y:S01]  /*dc80*/  @!P2 STG.E.U8 desc[UR14][R28.64+0x41], R5 ;  /* 0x000041051c00a986 */ /* 0x0003e2000c10110e */
[----:B0-----:R-:W-:-:S03]  /*dc90*/  F2FP.SATFINITE.E5M2.F32.PACK_AB_MERGE_C R7, RZ, R0, RZ ;  /* 0x00000000ff07723e */ /* 0x001fc600048060ff */
[----:B------:R-:W-:Y:S01]  /*dca0*/  @!P5 STG.E.U8 desc[UR14][R30.64+0x40], R13 ;  /* 0x0000400d1e00d986 */ /* 0x000fe2000c10110e */
[C---:B------:R-:W-:Y:S02]  /*dcb0*/  ISETP.LT.OR P2, PT, R41.reuse, 0x4a, !P1 ;  /* 0x0000004a2900780c */ /* 0x040fe40004f41670 */
[----:B-1----:R-:W-:Y:S01]  /*dcc0*/  F2FP.SATFINITE.E5M2.F32.PACK_AB_MERGE_C R5, RZ, R2, RZ ;  /* 0x00000002ff05723e */ /* 0x002fe200048060ff */
[----:B------:R0:W-:Y:S01]  /*dcd0*/  @!P6 STG.E.U8 desc[UR14][R30.64+0x41], R7 ;  /* 0x000041071e00e986 */ /* 0x0001e2000c10110e */
[C---:B------:R-:W-:Y:S02]  /*dce0*/  ISETP.LT.OR P5, PT, R41.reuse, 0x49, !P0 ;  /* 0x000000492900780c */ /* 0x040fe400047a1670 */
[C---:B------:R-:W-:Y:S01]  /*dcf0*/  ISETP.LT.OR P6, PT, R41.reuse, 0x4a, !P0 ;  /* 0x0000004a2900780c */ /* 0x040fe200047c1670 */
[----:B------:R1:W-:Y:S01]  /*dd00*/  @!P3 STG.E.U8 desc[UR14][R28.64+0x48], R5 ;  /* 0x000048051c00b986 */ /* 0x0003e2000c10110e */
[----:B------:R-:W-:Y:S02]  /*dd10*/  ISETP.LT.OR P3, PT, R41, 0x51, !P1 ;  /* 0x000000512900780c */ /* 0x000fe40004f61670 */
[----:B------:R-:W-:-:S02]  /*dd20*/  F2FP.SATFINITE.E5M2.F32.PACK_AB_MERGE_C R9, RZ, R3, RZ ;  /* 0x00000003ff09723e */ /* 0x000fc400048060ff */
[----:B------:R-:W-:-:S03]  /*dd30*/  F2FP.SATFINITE.E5M2.F32.PACK_AB_MERGE_C R11, RZ, R4, RZ ;  /* 0x00000004ff0b723e */ /* 0x000fc600048060ff */
[----:B------:R1:W-:Y:S04]  /*dd40*/  @!P2 STG.E.U8 desc[UR14][R28.64+0x49], R9 ;  /* 0x000049091c00a986 */ /* 0x0003e8000c10110e */
[----:B------:R-:W-:Y:S01]  /*dd50*/  @!P5 STG.E.U8 desc[UR14][R30.64+0x48], R11 ;  /* 0x0000480b1e00d986 */ /* 0x000fe2000c10110e */
[----:B------:R-:W-:-:S03]  /*dd60*/  FMUL R0, R221, UR20 ;  /* 0x00000014dd007c20 */ /* 0x000fc60008400000 */
[----:B------:R-:W4:Y:S02]  /*dd70*/  LDL.LU R221, [R1+0x34] ;  /* 0x0000340001dd7983 */ /* 0x000f240000300800 */
[----:B0-----:R-:W-:-:S05]  /*dd80*/  F2FP.SATFINITE.E5M2.F32.PACK_AB_MERGE_C R7, RZ, R0, RZ ;  /* 0x00000000ff07723e */ /* 0x001fca00048060ff */
[----:B------:R-:W-:Y:S01]  /*dd90*/  @!P6 STG.E.U8 desc[UR14][R30.64+0x49], R7 ;  /* 0x000049071e00e986 */ /* 0x000fe2000c10110e */
[----:B--2---:R-:W-:-:S03]  /*dda0*/  FMUL R2, R220, UR20 ;  /* 0x00000014dc027c20 */ /* 0x004fc60008400000 */
[----:B------:R-:W2:Y:S02]  /*ddb0*/  LDL.LU R220, [R1+0x38] ;  /* 0x0000380001dc7983 */ /* 0x000ea40000300800 */
[----:B-1----:R-:W-:-:S05]  /*ddc0*/  F2FP.SATFINITE.E5M2.F32.PACK_AB_MERGE_C R5, RZ, R2, RZ ;  /* 0x00000002ff05723e */ /* 0x002fca00048060ff */
[----:B------:R0:W-:Y:S01]  /*ddd0*/  @!P3 STG.E.U8 desc[UR14][R28.64+0x50], R5 ;  /* 0x000050051c00b986 */ /* 0x0001e2000c10110e */
[----:B------:R-:W-:-:S03]  /*dde0*/  FMUL R3, R222, UR20 ;  /* 0x00000014de037c20 */ /* 0x000fc60008400000 */
[----:B------:R-:W2:Y:S02]  /*ddf0*/  LDL.LU R222, [R1+0x3c] ;  /* 0x00003c0001de7983 */ /* 0x000ea40000300800 */
[----:B------:R-:W-:Y:S01]  /*de00*/  F2FP.SATFINITE.E5M2.F32.PACK_AB_MERGE_C R9, RZ, R3, RZ ;  /* 0x00000003ff09723e */ /* 0x000fe200048060ff */
[----:B------:R-:W-:Y:S02]  /*de10*/  FMUL R0, R223, UR20 ;  /* 0x00000014df007c20 */ /* 0x000fe40008400000 */
[----:B------:R-:W2:Y:S03]  /*de20*/  LDL.LU R223, [R1+0x40] ;  /* 0x0000400001df7983 */ /* 0x000ea60000300800 */
[----:B------:R-:W-:Y:S01]  /*de30*/  F2FP.SATFINITE.E5M2.F32.PACK_AB_MERGE_C R13, RZ, R0, RZ ;  /* 0x00000000ff0d723e */ /* 0x000fe200048060ff */
[----:B---3--:R-:W-:Y:S02]  /*de40*/  FMUL R2, R225, UR20 ;  /* 0x00000014e1027c20 */ /* 0x008fe40008400000 */
[----:B------:R-:W3:Y:S01]  /*de50*/  LDL.LU R225, [R1+0x44] ;  /* 0x0000440001e17983 */ /* 0x000ee20000300800 */
[----:B----4-:R-:W-:-:S03]  /*de60*/  FMUL R0, R224, UR20 ;  /* 0x00000014e0007c20 */ /* 0x010fc60008400000 */
[----:B------:R-:W4:Y:S01]  /*de70*/  LDL.LU R224, [R1+0x48] ;  /* 0x0000480001e07983 */ /* 0x000f220000300800 */
[----:B------:R-:W-:Y:S01]  /*de80*/  FMUL R3, R226, UR20 ;  /* 0x00000014e2037c20 */ /* 0x000fe20008400000 */
[----:B0-----:R-:W-:Y:S02]  /*de90*/  F2FP.SATFINITE.E5M2.F32.PACK_AB_MERGE_C R5, RZ, R0, RZ ;  /* 0x00000000ff05723e */ /* 0x001fe400048060ff */
[----:B------:R-:W4:Y:S01]  /*dea0*/  LDL.LU R226, [R1+0x4c] ;  /* 0x00004c0001e27983 */ /* 0x000f220000300800 */
[----:B------:R-:W-:-:S03]  /*deb0*/  FMUL R0, R227, UR20 ;  /* 0x00000014e3007c20 */ /* 0x000fc60008400000 */
[----:B------:R-:W4:Y:S01]  /*dec0*/  LDL.LU R227, [R1+0x50] ;  /* 0x0000500001e37983 */ /* 0x000f220000300800 */
[C---:B------:R-:W-:Y:S02]  /*ded0*/  ISETP.LT.OR P2, PT, R41.reuse, 0x52, !P1 ;  /* 0x000000522900780c */ /* 0x040fe40004f41670 */
[C---:B------:R-:W-:Y:S01]  /*dee0*/  ISETP.LT.OR P6, PT, R41.reuse, 0x52, !P0 ;  /* 0x000000522900780c */ /* 0x040fe200047c1670 */
[----:B------:R-:W4:Y:S01]  /*def0*/  LDL.LU R219, [R1+0x54] ;  /* 0x0000540001db7983 */ /* 0x000f220000300800 */
[C---:B------:R-:W-:Y:S02]  /*df00*/  ISETP.LT.OR P5, PT, R41.reuse, 0x51, !P0 ;  /* 0x000000512900780c */ /* 0x040fe400047a1670 */
[----:B------:R-:W-:Y:S02]  /*df10*/  ISETP.LT.OR P3, PT, R41, 0x59, !P1 ;  /* 0x000000592900780c */ /* 0x000fe40004f61670 */
[----:B------:R-:W-:Y:S02]  /*df20*/  F2FP.SATFINITE.E5M2.F32.PACK_AB_MERGE_C R7, RZ, R2, RZ ;  /* 0x00000002ff07723e */ /* 0x000fe400048060ff */
[----:B------:R-:W-:-:S03]  /*df30*/  F2FP.SATFINITE.E5M2.F32.PACK_AB_MERGE_C R11, RZ, R0, RZ ;  /* 0x00000000ff0b723e */ /* 0x000fc600048060ff */
[----:B------:R0:W-:Y:S01]  /*df40*/  @!P2 STG.E.U8 desc[UR14][R28.64+0x51], R9 ;  /* 0x000051091c00a986 */ /* 0x0001e2000c10110e */
[----:B------:R-:W-:-:S03]  /*df50*/  ISETP.LT.OR P2, PT, R41, 0x5a, !P1 ;  /* 0x0000005a2900780c */ /* 0x000fc60004f41670 */
[----:B------:R-:W-:Y:S01]  /*df60*/  @!P6 STG.E.U8 desc[UR14][R30.64+0x51], R7 ;  /* 0x000051071e00e986 */ /* 0x000fe2000c10110e */
[----:B------:R-:W-:-:S03]  /*df70*/  ISETP.LT.OR P6, PT, R41, 0x5a, !P0 ;  /* 0x0000005a2900780c */ /* 0x000fc600047c1670 */
[----:B------:R-:W-:Y:S01]  /*df80*/  @!P5 STG.E.U8 desc[UR14][R30.64+0x50], R13 ;  /* 0x0000500d1e00d986 */ /* 0x000fe2000c10110e */
[----:B0-----:R-:W-:-:S03]  /*df90*/  F2FP.SATFINITE.E5M2.F32.PACK_AB_MERGE_C R9, RZ, R3, RZ ;  /* 0x00000003ff09723e */ /* 0x001fc600048060ff */
[----:B------:R0:W-:Y:S04]  /*dfa0*/  @!P3 STG.E.U8 desc[UR14][R28.64+0x58], R5 ;  /* 0x000058051c00b986 */ /* 0x0001e8000c10110e */
[----:B------:R1:W-:Y:S01]  /*dfb0*/  @!P2 STG.E.U8 desc[UR14][R28.64+0x59], R9 ;  /* 0x000059091c00a986 */ /* 0x0003e2000c10110e */
[----:B------:R-:W-:-:S03]  /*dfc0*/  FMUL R0, R221, UR20 ;  /* 0x00000014dd007c20 */ /* 0x000fc60008400000 */
[----:B------:R-:W4:Y:S02]  /*dfd0*/  LDL.LU R221, [R1+0x58] ;  /* 0x0000580001dd7983 */ /* 0x000f240000300800 */
[----:B0-----:R-:W-:-:S05]  /*dfe0*/  F2FP.SATFINITE.E5M2.F32.PACK_AB_MERGE_C R5, RZ, R0, RZ ;  /* 0x00000000ff05723e */ /* 0x001fca00048060ff */
[----:B------:R0:W-:Y:S01]  /*dff0*/  @!P6 STG.E.U8 desc[UR14][R30.64+0x59], R5 ;  /* 0x000059051e00e986 */ /* 0x0001e2000c10110e */
[----:B--2---:R-:W-:-:S03]  /*e000*/  FMUL R2, R220, UR20 ;  /* 0x00000014dc027c20 */ /* 0x004fc60008400000 */
[----:B------:R-:W2:Y:S02]  /*e010*/  LDL.LU R220, [R1+0x5c] ;  /* 0x00005c0001dc7983 */ /* 0x000ea40000300800 */
[----:B------:R-:W-:Y:S01]  /*e020*/  F2FP.SATFINITE.E5M2.F32.PACK_AB_MERGE_C R7, RZ, R2, RZ ;  /* 0x00000002ff07723e */ /* 0x000fe200048060ff */
[----:B------:R-:W-:Y:S02]  /*e030*/  FMUL R3, R222, UR20 ;  /* 0x00000014de037c20 */ /* 0x000fe40008400000 */
[----:B------:R-:W2:Y:S03]  /*e040*/  LDL.LU R222, [R1+0x60] ;  /* 0x0000600001de7983 */ /* 0x000ea60000300800 */
[----:B-1----:R-:W-:Y:S01]  /*e050*/  F2FP.SATFINITE.E5M2.F32.PACK_AB_MERGE_C R9, RZ, R3, RZ ;  /* 0x00000003ff09723e */ /* 0x002fe200048060ff */
[----:B------:R-:W-:Y:S02]  /*e060*/  FMUL R4, R223, UR20 ;  /* 0x00000014df047c20 */ /* 0x000fe40008400000 */
[----:B------:R-:W2:Y:S01]  /*e070*/  LDL.LU R223, [R1+0x64] ;  /* 0x0000640001df7983 */ /* 0x000ea20000300800 */
[----:B---3--:R-:W-:-:S03]  /*e080*/  FMUL R0, R225, UR20 ;  /* 0x00000014e1007c20 */ /* 0x008fc60008400000 */
[----:B------:R-:W3:Y:S01]  /*e090*/  LDL.LU R225, [R1+0x68] ;  /* 0x0000680001e17983 */ /* 0x000ee20000300800 */
[----:B----4-:R-:W-:Y:S01]  /*e0a0*/  FMUL R2, R224, UR20 ;  /* 0x00000014e0027c20 */ /* 0x010fe20008400000 */
[----:B0-----:R-:W-:Y:S02]  /*e0b0*/  F2FP.SATFINITE.E5M2.F32.PACK_AB_MERGE_C R5, RZ, R0, RZ ;  /* 0x00000000ff05723e */ /* 0x001fe400048060ff */
[----:B------:R-:W4:Y:S01]  /*e0c0*/  LDL.LU R224, [R1+0x6c] ;  /* 0x00006c0001e07983 */ /* 0x000f220000300800 */
[----:B------:R-:W-:-:S03]  /*e0d0*/  FMUL R3, R226, UR20 ;  /* 0x00000014e2037c20 */ /* 0x000fc60008400000 */
[----:B------:R-:W4:Y:S01]  /*e0e0*/  LDL.LU R226, [R1+0x70] ;  /* 0x0000700001e27983 */ /* 0x000f220000300800 */
[----:B------:R-:W-:-:S03]  /*e0f0*/  FMUL R0, R227, UR20 ;  /* 0x00000014e3007c20 */ /* 0x000fc60008400000 */
[----:B------:R-:W4:Y:S01]  /*e100*/  LDL.LU R227, [R1+0x74] ;  /* 0x0000740001e37983 */ /* 0x000f220000300800 */
[C---:B------:R-:W-:Y:S02]  /*e110*/  ISETP.LT.OR P5, PT, R41.reuse, 0x59, !P0 ;  /* 0x000000592900780c */ /* 0x040fe400047a1670 */
[C---:B------:R-:W-:Y:S02]  /*e120*/  ISETP.LT.OR P2, PT, R41.reuse, 0x62, !P1 ;  /* 0x000000622900780c */ /* 0x040fe40004f41670 */
[C---:B------:R-:W-:Y:S02]  /*e130*/  ISETP.LT.OR P3, PT, R41.reuse, 0x61, !P1 ;  /* 0x000000612900780c */ /* 0x040fe40004f61670 */
[----:B------:R-:W-:-:S07]  /*e140*/  ISETP.LT.OR P6, PT, R41, 0x62, !P0 ;  /* 0x000000622900780c */ /* 0x000fce00047c1670 */
[----:B------:R-:W-:Y:S01]  /*e150*/  @!P5 STG.E.U8 desc[UR14][R30.64+0x58], R11 ;  /* 0x0000580b1e00d986 */ /* 0x000fe2000c10110e */
[----:B------:R-:W-:-:S03]  /*e160*/  ISETP.LT.OR P5, PT, R41, 0x61, !P0 ;  /* 0x000000612900780c */ /* 0x000fc600047a1670 */
[----:B------:R0:W-:Y:S01]  /*e170*/  @!P2 STG.E.U8 desc[UR14][R28.64+0x61], R9 ;  /* 0x000061091c00a986 */ /* 0x0001e2000c10110e */
[----:B------:R-:W-:-:S03]  /*e180*/  ISETP.LT.OR P2, PT, R41, 0x6a, !P1 ;  /* 0x0000006a2900780c */ /* 0x000fc60004f41670 */
[----:B------:R1:W-:Y:S01]  /*e190*/  @!P3 STG.E.U8 desc[UR14][R28.64+0x60], R7 ;  /* 0x000060071c00b986 */ /* 0x0003e2000c10110e */
[----:B------:R-:W-:Y:S02]  /*e1a0*/  ISETP.LT.OR P3, PT, R41, 0x69, !P1 ;  /* 0x000000692900780c */ /* 0x000fe40004f61670 */
[----:B------:R-:W-:Y:S01]  /*e1b0*/  F2FP.SATFINITE.E5M2.F32.PACK_AB_MERGE_C R13, RZ, R4, RZ ;  /* 0x00000004ff0d723e */ /* 0x000fe200048060ff */
[----:B------:R1:W-:Y:S01]  /*e1c0*/  @!P6 STG.E.U8 desc[UR14][R30.64+0x61], R5 ;  /* 0x000061051e00e986 */ /* 0x0003e2000c10110e */
[----:B0-----:R-:W-:-:S03]  /*e1d0*/  F2FP.SATFINITE.E5M2.F32.PACK_AB_MERGE_C R9, RZ, R3, RZ ;  /* 0x00000003ff09723e */ /* 0x001fc600048060ff */
[----:B------:R-:W-:Y:S01]  /*e1e0*/  @!P5 STG.E.U8 desc[UR14][R30.64+0x60], R13 ;  /* 0x0000600d1e00d986 */ /* 0x000fe2000c10110e */
[----:B-1----:R-:W-:-:S03]  /*e1f0*/  F2FP.SATFINITE.E5M2.F32.PACK_AB_MERGE_C R7, RZ, R2, RZ ;  /* 0x00000002ff07723e */ /* 0x002fc600048060ff */
[----:B------:R-:W-:Y:S01]  /*e200*/  @!P2 STG.E.U8 desc[UR14][R28.64+0x69], R9 ;  /* 0x000069091c00a986 */ /* 0x000fe2000c10110e */
[C---:B------:R-:W-:Y:S02]  /*e210*/  ISETP.LT.OR P5, PT, R41.reuse, 0x69, !P0 ;  /* 0x000000692900780c */ /* 0x040fe400047a1670 */
[C---:B------:R-:W-:Y:S01]  /*e220*/  ISETP.LT.OR P6, PT, R41.reuse, 0x6a, !P0 ;  /* 0x0000006a2900780c */ /* 0x040fe200047c1670 */
[----:B------:R0:W-:Y:S01]  /*e230*/  @!P3 STG.E.U8 desc[UR14][R28.64+0x68], R7 ;  /* 0x000068071c00b986 */ /* 0x0001e2000c10110e */
[----:B------:R-:W-:Y:S01]  /*e240*/  ISETP.LT.OR P2, PT, R41, 0x72, !P1 ;  /* 0x000000722900780c */ /* 0x000fe20004f41670 */
[----:B------:R-:W-:Y:S01]  /*e250*/  FMUL R2, R219, UR20 ;  /* 0x00000014db027c20 */ /* 0x000fe20008400000 */
[----:B------:R-:W-:Y:S02]  /*e260*/  ISETP.LT.OR P3, PT, R41, 0x71, !P1 ;  /* 0x000000712900780c */ /* 0x000fe40004f61670 */
[----:B------:R-:W-:Y:S02]  /*e270*/  F2FP.SATFINITE.E5M2.F32.PACK_AB_MERGE_C R11, RZ, R0, RZ ;  /* 0x00000000ff0b723e */ /* 0x000fe400048060ff */
[----:B------:R-:W-:-:S03]  /*e280*/  F2FP.SATFINITE.E5M2.F32.PACK_AB_MERGE_C R5, RZ, R2, RZ ;  /* 0x00000002ff05723e */ /* 0x000fc600048060ff */
[----:B------:R-:W-:Y:S01]  /*e290*/  @!P5 STG.E.U8 desc[UR14][R30.64+0x68], R11 ;  /* 0x0000680b1e00d986 */ /* 0x000fe2000c10110e */
[----:B------:R-:W-:-:S03]  /*e2a0*/  ISETP.LT.OR P5, PT, R41, 0x71, !P0 ;  /* 0x000000712900780c */ /* 0x000fc600047a1670 */
[----:B------:R-:W-:Y:S01]  /*e2b0*/  @!P6 STG.E.U8 desc[UR14][R30.64+0x69], R5 ;  /* 0x000069051e00e986 */ /* 0x000fe2000c10110e */
[----:B------:R-:W-:Y:S01]  /*e2c0*/  ISETP.LT.OR P6, PT, R41, 0x72, !P0 ;  /* 0x000000722900780c */ /* 0x000fe200047c1670 */
[----:B------:R-:W-:-:S05]  /*e2d0*/  FMUL R0, R221, UR20 ;  /* 0x00000014dd007c20 */ /* 0x000fca0008400000 */
[----:B0-----:R-:W-:-:S05]  /*e2e0*/  F2FP.SATFINITE.E5M2.F32.PACK_AB_MERGE_C R7, RZ, R0, RZ ;  /* 0x00000000ff07723e */ /* 0x001fca00048060ff */
[----:B------:R0:W-:Y:S01]  /*e2f0*/  @!P3 STG.E.U8 desc[UR14][R28.64+0x70], R7 ;  /* 0x000070071c00b986 */ /* 0x0001e2000c10110e */
[C---:B------:R-:W-:Y:S02]  /*e300*/  ISETP.LT.OR P3, PT, R41.reuse, 0x79, !P0 ;  /* 0x000000792900780c */ /* 0x040fe40004761670 */
[----:B------:R-:W-:Y:S01]  /*e310*/  ISETP.LT.OR P0, PT, R41, 0x7a, !P0 ;  /* 0x0000007a2900780c */ /* 0x000fe20004701670 */
[----:B--2---:R-:W-:-:S05]  /*e320*/  FMUL R3, R220, UR20 ;  /* 0x00000014dc037c20 */ /* 0x004fca0008400000 */
[----:B------:R-:W-:-:S05]  /*e330*/  F2FP.SATFINITE.E5M2.F32.PACK_AB_MERGE_C R9, RZ, R3, RZ ;  /* 0x00000003ff09723e */ /* 0x000fca00048060ff */
[----:B------:R1:W-:Y:S01]  /*e340*/  @!P2 STG.E.U8 desc[UR14][R28.64+0x71], R9 ;  /* 0x000071091c00a986 */ /* 0x0003e2000c10110e */
[C---:B------:R-:W-:Y:S02]  /*e350*/  ISETP.LT.OR P2, PT, R41.reuse, 0x79, !P1 ;  /* 0x000000792900780c */ /* 0x040fe40004f41670 */
[----:B------:R-:W-:Y:S01]  /*e360*/  ISETP.LT.OR P1, PT, R41, 0x7a, !P1 ;  /* 0x0000007a2900780c */ /* 0x000fe20004f21670 */
[----:B------:R-:W-:-:S05]  /*e370*/  FMUL R0, R222, UR20 ;  /* 0x00000014de007c20 */ /* 0x000fca0008400000 */
[----:B------:R-:W-:-:S05]  /*e380*/  F2FP.SATFINITE.E5M2.F32.PACK_AB_MERGE_C R13, RZ, R0, RZ ;  /* 0x00000000ff0d723e */ /* 0x000fca00048060ff */
[----:B------:R2:W-:Y:S01]  /*e390*/  @!P5 STG.E.U8 desc[UR14][R30.64+0x70], R13 ;  /* 0x0000700d1e00d986 */ /* 0x0005e2000c10110e */
[----:B------:R-:W-:Y:S01]  /*e3a0*/  FMUL R0, R223, UR20 ;  /* 0x00000014df007c20 */ /* 0x000fe20008400000 */
[----:B---3--:R-:W-:Y:S01]  /*e3b0*/  FMUL R2, R225, UR20 ;  /* 0x00000014e1027c20 */ /* 0x008fe20008400000 */
[----:B----4-:R-:W-:-:S03]  /*e3c0*/  FMUL R3, R224, UR20 ;  /* 0x00000014e0037c20 */ /* 0x010fc60008400000 */
[----:B0-----:R-:W-:Y:S01]  /*e3d0*/  F2FP.SATFINITE.E5M2.F32.PACK_AB_MERGE_C R7, RZ, R0, RZ ;  /* 0x00000000ff07723e */ /* 0x001fe200048060ff */
[----:B------:R-:W-:Y:S01]  /*e3e0*/  FMUL R4, R226, UR20 ;  /* 0x00000014e2047c20 */ /* 0x000fe20008400000 */
[----:B------:R-:W-:Y:S01]  /*e3f0*/  FMUL R5, R227, UR20 ;  /* 0x00000014e3057c20 */ /* 0x000fe20008400000 */
[----:B-1----:R-:W-:Y:S02]  /*e400*/  F2FP.SATFINITE.E5M2.F32.PACK_AB_MERGE_C R9, RZ, R2, RZ ;  /* 0x00000002ff09723e */ /* 0x002fe400048060ff */
[----:B------:R-:W-:Y:S02]  /*e410*/  F2FP.SATFINITE.E5M2.F32.PACK_AB_MERGE_C R3, RZ, R3, RZ ;  /* 0x00000003ff03723e */ /* 0x000fe400048060ff */
[----:B------:R-:W-:Y:S02]  /*e420*/  F2FP.SATFINITE.E5M2.F32.PACK_AB_MERGE_C R11, RZ, R4, RZ ;  /* 0x00000004ff0b723e */ /* 0x000fe400048060ff */
[----:B------:R-:W-:Y:S01]  /*e430*/  F2FP.SATFINITE.E5M2.F32.PACK_AB_MERGE_C R5, RZ, R5, RZ ;  /* 0x00000005ff05723e */ /* 0x000fe200048060ff */
[----:B------:R2:W-:Y:S04]  /*e440*/  @!P6 STG.E.U8 desc[UR14][R30.64+0x71], R7 ;  /* 0x000071071e00e986 */ /* 0x0005e8000c10110e */
[----:B------:R2:W-:Y:S04]  /*e450*/  @!P2 STG.E.U8 desc[UR14][R28.64+0x78], R9 ;  /* 0x000078091c00a986 */ /* 0x0005e8000c10110e */
[----:B------:R2:W-:Y:S04]  /*e460*/  @!P1 STG.E.U8 desc[UR14][R28.64+0x79], R3 ;  /* 0x000079031c009986 */ /* 0x0005e8000c10110e */
[----:B------:R2:W-:Y:S04]  /*e470*/  @!P3 STG.E.U8 desc[UR14][R30.64+0x78], R11 ;  /* 0x0000780b1e00b986 */ /* 0x0005e8000c10110e */
[----:B------:R2:W-:Y:S02]  /*e480*/  @!P0 STG.E.U8 desc[UR14][R30.64+0x79], R5 ;  /* 0x000079051e008986 */ /* 0x0005e4000c10110e */
.L_x_290:
[----:B------:R-:W-:Y:S05]  /*e490*/  BSYNC B0 ;  /* 0x0000000000007941 */ /* 0x000fea0003800000 */
.L_x_32:
[----:B0-2---:R-:W2:Y:S04]  /*e4a0*/  LDL.LU R3, [R1+0x78] ;  /* 0x0000780001037983 */ /* 0x005ea80000300800 */
[----:B-----5:R-:W2:Y:S01]  /*e4b0*/  LDL.LU R2, [R1+0x7c] ;  /* 0x00007c0001027983 */ /* 0x020ea20000300800 */
[----:B------:R-:W-:Y:S01]  /*e4c0*/  ULDC UR6, c[0x0][0xc] ;  /* 0x0000030000067ab9 */ /* 0x000fe20000000800 */
[----:B------:R-:W-:Y:S01]  /*e4d0*/  ULDC UR7, c[0x0][0x10] ;  /* 0x0000040000077ab9 */ /* 0x000fe20000000800 */
[----:B------:R-:W2:Y:S01]  /*e4e0*/  LDC R5, c[0x0][0x14] ;  /* 0x00000500ff057b82 */ /* 0x000ea20000000800 */
[----:B------:R-:W-:Y:S01]  /*e4f0*/  UIMAD.WIDE.U32 UR6, UR6, UR7, URZ ;  /* 0x00000007060672a5 */ /* 0x000fe2000f8e003f */
[----:B------:R-:W-:Y:S01]  /*e500*/  PRMT R0, RZ, 0x7610, R0 ;  /* 0x00007610ff007816 */ /* 0x000fe20000000000 */
[----:B------:R-:W-:-:S04]  /*e510*/  UMOV UR22, 0xffffffff ;  /* 0xffffffff00167882 */ /* 0x000fc80000000000 */
[----:B--2---:R-:W-:-:S04]  /*e520*/  IMAD.WIDE.U32 R2, R5, UR6, R2 ;  /* 0x0000000605027c25 */ /* 0x004fc8000f8e0002 */
[----:B------:R-:W-:Y:S01]  /*e530*/  IMAD R5, R5, UR7, RZ ;  /* 0x0000000705057c24 */ /* 0x000fe2000f8e02ff */
[----:B------:R-:W-:Y:S01]  /*e540*/  ULDC.64 UR6, c[0x0][0x650] ;  /* 0x0001940000067ab9 */ /* 0x000fe20000000a00 */
[----:B------:R-:W-:Y:S01]  /*e550*/  IMAD.MOV.U32 R19, RZ, RZ, R2 ;  /* 0x000000ffff137224 */ /* 0x000fe200078e0002 */
[----:B------:R-:W-:Y:S01]  /*e560*/  ISETP.GE.U32.AND P0, PT, R2, UR6, PT ;  /* 0x0000000602007c0c */ /* 0x000fe2000bf06070 */
[----:B------:R-:W-:Y:S02]  /*e570*/  IMAD.IADD R22, R3, 0x1, R5 ;  /* 0x0000000103167824 */ /* 0x000fe400078e0205 */
[----:B------:R-:W-:-:S03]  /*e580*/  IMAD.MOV.U32 R2, RZ, RZ, -0x1 ;  /* 0xffffffffff027424 */ /* 0x000fc600078e00ff */
[----:B------:R0:W-:Y:S01]  /*e590*/  STL [R1+0x78], R22 ;  /* 0x0000781601007387 */ /* 0x0001e20000100800 */
[----:B------:R-:W-:-:S03]  /*e5a0*/  ISETP.GE.U32.AND.EX P0, PT, R22, UR7, PT, P0 ;  /* 0x0000000716007c0c */ /* 0x000fc6000bf06100 */
[----:B------:R0:W-:Y:S04]  /*e5b0*/  STL [R1+0x7c], R19 ;  /* 0x00007c1301007387 */ /* 0x0001e80000100800 */
[----:B------:R0:W-:Y:S06]  /*e5c0*/  STL [R1+0x80], R2 ;  /* 0x0000800201007387 */ /* 0x0001ec0000100800 */
[----:B------:R-:W-:Y:S05]  /*e5d0*/  @P0 BRA `(.L_x_291) ;  /* 0x00000004006c0947 */ /* 0x000fea0003800000 */
[----:B------:R-:W2:Y:S01]  /*e5e0*/  S2R R14, SR_CTAID.X ;  /* 0x00000000000e7919 */ /* 0x000ea20000002500 */
[----:B------:R-:W5:Y:S01]  /*e5f0*/  LDC.64 R8, c[0x0][0x628] ;  /* 0x00018a00ff087b82 */ /* 0x000f620000000a00 */
[----:B------:R-:W-:Y:S01]  /*e600*/  ULDC UR6, c[0x0][0x150] ;  /* 0x0000540000067ab9 */ /* 0x000fe20000000800 */
[----:B------:R-:W-:Y:S01]  /*e610*/  IMAD.MOV.U32 R6, RZ, RZ, R19 ;  /* 0x000000ffff067224 */ /* 0x000fe200078e0013 */
[----:B------:R-:W0:Y:S01]  /*e620*/  S2R R16, SR_CTAID.Y ;  /* 0x0000000000107919 */ /* 0x000e220000002600 */
[----:B------:R-:W-:-:S04]  /*e630*/  IMAD.MOV.U32 R7, RZ, RZ, R22 ;  /* 0x000000ffff077224 */ /* 0x000fc800078e0016 */
[----:B------:R-:W0:Y:S08]  /*e640*/  LDC R17, c[0x0][0x144] ;  /* 0x00005100ff117b82 */ /* 0x000e300000000800 */
[----:B------:R-:W0:Y:S08]  /*e650*/  LDC R10, c[0x0][0x630] ;  /* 0x00018c00ff0a7b82 */ /* 0x000e300000000800 */
[----:B------:R-:W0:Y:S01]  /*e660*/  LDC.64 R12, c[0x0][0x620] ;  /* 0x00018800ff0c7b82 */ /* 0x000e220000000a00 */
[----:B-----5:R-:W-:-:S04]  /*e670*/  ISETP.NE.U32.AND P0, PT, R8, RZ, PT ;  /* 0x000000ff0800720c */ /* 0x020fc80003f05070 */
[----:B------:R-:W-:Y:S02]  /*e680*/  ISETP.NE.AND.EX P0, PT, R9, RZ, PT, P0 ;  /* 0x000000ff0900720c */ /* 0x000fe40003f05300 */
[----:B--2---:R-:W-:-:S05]  /*e690*/  I2FP.F32.U32 R0, R14 ;  /* 0x0000000e00007245 */ /* 0x004fca0000201000 */
[----:B------:R-:W-:-:S04]  /*e6a0*/  FMUL R0, R0, UR6 ;  /* 0x0000000600007c20 */ /* 0x000fc80008400000 */
[----:B------:R2:W0:Y:S02]  /*e6b0*/  F2I.U32.TRUNC.NTZ R15, R0 ;  /* 0x00000000000f7305 */ /* 0x000424000020f000 */
[----:B------:R-:W-:Y:S05]  /*e6c0*/  @!P0 BRA `(.L_x_292) ;  /* 0x0000000000288947 */ /* 0x000fea0003800000 */
[----:B--2---:R-:W2:Y:S02]  /*e6d0*/  LDC R0, c[0x0][0x634] ;  /* 0x00018d00ff007b82 */ /* 0x004ea40000000800 */
[----:B--2---:R-:W-:-:S05]  /*e6e0*/  IADD3 R7, P0, R19, R0, RZ ;  /* 0x0000000013077210 */ /* 0x004fca0007f1e0ff */
[----:B------:R-:W-:-:S04]  /*e6f0*/  IMAD.X R11, RZ, RZ, R22, P0 ;  /* 0x000000ffff0b7224 */ /* 0x000fc800000e0616 */
[----:B0-----:R-:W-:-:S04]  /*e700*/  IMAD.WIDE.U32 R2, R11, R8, RZ ;  /* 0x000000080b027225 */ /* 0x001fc800078e00ff */
[----:B------:R-:W-:-:S04]  /*e710*/  IMAD.WIDE.U32 R4, P0, R7, R9, R2 ;  /* 0x0000000907047225 */ /* 0x000fc80007800002 */
[----:B------:R-:W-:-:S04]  /*e720*/  IMAD.WIDE.U32 R2, R7, R8, RZ ;  /* 0x0000000807027225 */ /* 0x000fc800078e00ff */
[----:B------:R-:W-:Y:S01]  /*e730*/  IMAD.X R7, RZ, RZ, RZ, P0 ;  /* 0x000000ffff077224 */ /* 0x000fe200000e06ff */
[----:B------:R-:W-:Y:S01]  /*e740*/  IADD3 RZ, P0, R3, R4, RZ ;  /* 0x0000000403ff7210 */ /* 0x000fe20007f1e0ff */
[----:B------:R-:W-:-:S04]  /*e750*/  IMAD.MOV.U32 R6, RZ, RZ, R5 ;  /* 0x000000ffff067224 */ /* 0x000fc800078e0005 */
[----:B------:R-:W-:-:S08]  /*e760*/  IMAD.WIDE.U32.X R6, R11, R9, R6, P0 ;  /* 0x000000090b067225 */ /* 0x000fd000000e0406 */
.L_x_292:
[-CC-:B0-----:R-:W-:Y:S01]  /*e770*/  SHF.R.U64 R24, R6, R10.reuse, R7.reuse ;  /* 0x0000000a06187219 */ /* 0x181fe20000001207 */
[----:B------:R-:W0:Y:S01]  /*e780*/  LDC.64 R20, c[0x0][0x640] ;  /* 0x00019000ff147b82 */ /* 0x000e220000000a00 */
[----:B--2---:R-:W-:Y:S01]  /*e790*/  SHF.R.U32.HI R0, RZ, R10, R7 ;  /* 0x0000000aff007219 */ /* 0x004fe20000011607 */
[----:B------:R-:W-:Y:S01]  /*e7a0*/  IMAD.MOV.U32 R2, RZ, RZ, R19 ;  /* 0x000000ffff027224 */ /* 0x000fe200078e0013 */
[----:B------:R-:W-:Y:S01]  /*e7b0*/  IADD3 R5, P0, RZ, -R24, RZ ;  /* 0x80000018ff057210 */ /* 0x000fe20007f1e0ff */
[----:B------:R-:W-:Y:S01]  /*e7c0*/  IMAD.MOV R15, RZ, RZ, -R15 ;  /* 0x000000ffff0f7224 */ /* 0x000fe200078e0a0f */
[----:B------:R-:W-:Y:S01]  /*e7d0*/  ULDC UR6, c[0x0][0x154] ;  /* 0x0000550000067ab9 */ /* 0x000fe20000000800 */
[----:B------:R-:W-:Y:S02]  /*e7e0*/  IMAD.MOV.U32 R7, RZ, RZ, 0x1 ;  /* 0x00000001ff077424 */ /* 0x000fe400078e00ff */
[----:B------:R-:W2:Y:S01]  /*e7f0*/  LDC R4, c[0x0][0x618] ;  /* 0x00018600ff047b82 */ /* 0x000ea20000000800 */
[----:B------:R-:W-:-:S02]  /*e800*/  IMAD.X R3, RZ, RZ, ~R0, P0 ;  /* 0x000000ffff037224 */ /* 0x000fc400000e0e00 */
[----:B------:R-:W-:Y:S02]  /*e810*/  IMAD R15, R17, R15, R14 ;  /* 0x0000000f110f7224 */ /* 0x000fe400078e020e */
[-C--:B------:R-:W-:Y:S02]  /*e820*/  IMAD R0, R3, R12.reuse, RZ ;  /* 0x0000000c03007224 */ /* 0x080fe400078e02ff */
[----:B------:R-:W-:Y:S01]  /*e830*/  IMAD.MOV.U32 R3, RZ, RZ, R22 ;  /* 0x000000ffff037224 */ /* 0x000fe200078e0016 */
[----:B------:R-:W5:Y:S01]  /*e840*/  LDC R6, c[0x0][0x608] ;  /* 0x00018200ff067b82 */ /* 0x000f620000000800 */
[----:B------:R-:W-:-:S04]  /*e850*/  IMAD.WIDE.U32 R2, R5, R12, R2 ;  /* 0x0000000c05027225 */ /* 0x000fc800078e0002 */
[----:B------:R-:W-:-:S03]  /*e860*/  IMAD R5, R5, R13, R0 ;  /* 0x0000000d05057224 */ /* 0x000fc600078e0200 */
[----:B------:R-:W1:Y:S01]  /*e870*/  LDC R18, c[0x0][0x658] ;  /* 0x00019600ff127b82 */ /* 0x000e620000000800 */
[----:B------:R-:W-:Y:S01]  /*e880*/  I2FP.F32.U32 R0, R16 ;  /* 0x0000001000007245 */ /* 0x000fe20000201000 */
[----:B------:R-:W-:Y:S01]  /*e890*/  IMAD.IADD R3, R3, 0x1, R5 ;  /* 0x0000000103037824 */ /* 0x000fe200078e0205 */
[----:B0-----:R-:W-:Y:S01]  /*e8a0*/  ISETP.NE.U32.AND P0, PT, R20, RZ, PT ;  /* 0x000000ff1400720c */ /* 0x001fe20003f05070 */
[----:B------:R-:W-:Y:S02]  /*e8b0*/  IMAD.MOV.U32 R5, RZ, RZ, -0x1 ;  /* 0xffffffffff057424 */ /* 0x000fe400078e00ff */
[----:B------:R-:W-:Y:S02]  /*e8c0*/  FMUL R0, R0, UR6 ;  /* 0x0000000600007c20 */ /* 0x000fe40008400000 */
[----:B------:R-:W0:Y:S01]  /*e8d0*/  LDC R13, c[0x0][0x148] ;  /* 0x00005200ff0d7b82 */ /* 0x000e220000000800 */
[----:B--2---:R-:W-:Y:S01]  /*e8e0*/  SHF.R.U64 R10, R2, R4, R3 ;  /* 0x00000004020a7219 */ /* 0x004fe20000001203 */
[----:B------:R2:W0:Y:S01]  /*e8f0*/  F2I.U32.TRUNC.NTZ R12, R0 ;  /* 0x00000000000c7305 */ /* 0x000422000020f000 */
[----:B------:R-:W-:-:S02]  /*e900*/  ISETP.NE.AND.EX P0, PT, R21, RZ, PT, P0 ;  /* 0x000000ff1500720c */ /* 0x000fc40003f05300 */
[----:B------:R-:W-:-:S03]  /*e910*/  SHF.R.U32.HI R3, RZ, R4, R3 ;  /* 0x00000004ff037219 */ /* 0x000fc60000011603 */
[----:B------:R-:W0:Y:S01]  /*e920*/  LDC R14, c[0x0][0x600] ;  /* 0x00018000ff0e7b82 */ /* 0x000e220000000800 */
[-CC-:B-----5:R-:W-:Y:S02]  /*e930*/  SHF.R.U64 R8, R10, R6.reuse, R3.reuse ;  /* 0x000000060a087219 */ /* 0x1a0fe40000001203 */
[----:B------:R-:W-:-:S05]  /*e940*/  SHF.R.U32.HI R3, RZ, R6, R3 ;  /* 0x00000006ff037219 */ /* 0x000fca0000011603 */
[----:B------:R-:W0:Y:S01]  /*e950*/  LDC R19, c[0x0][0x648] ;  /* 0x00019200ff137b82 */ /* 0x000e220000000800 */
[-CC-:B-1----:R-:W-:Y:S02]  /*e960*/  SHF.R.U64 R11, R8, R18.reuse, R3.reuse ;  /* 0x00000012080b7219 */ /* 0x182fe40000001203 */
[-C--:B------:R-:W-:Y:S02]  /*e970*/  SHF.L.U32 R5, R5, R18.reuse, RZ ;  /* 0x0000001205057219 */ /* 0x080fe400000006ff */
[-C--:B------:R-:W-:Y:S01]  /*e980*/  SHF.R.U32.HI R3, RZ, R18.reuse, R3 ;  /* 0x00000012ff037219 */ /* 0x080fe20000011603 */
[----:B------:R-:W-:Y:S01]  /*e990*/  IMAD.MOV.U32 R2, RZ, RZ, R11 ;  /* 0x000000ffff027224 */ /* 0x000fe200078e000b */
[----:B------:R-:W-:Y:S01]  /*e9a0*/  SHF.L.U32 R40, R7, R18, RZ ;  /* 0x0000001207287219 */ /* 0x000fe200000006ff */
[----:B------:R-:W1:Y:S01]  /*e9b0*/  LDC R22, c[0x0][0x638] ;  /* 0x00018e00ff167b82 */ /* 0x000e620000000800 */
[----:B------:R-:W-:-:S07]  /*e9c0*/  LOP3.LUT R17, RZ, R5, RZ, 0x33, !PT ;  /* 0x00000005ff117212 */ /* 0x000fce00078e33ff */
[----:B------:R-:W0:Y:S01]  /*e9d0*/  LDC R23, c[0x0][0x610] ;  /* 0x00018400ff177b82 */ /* 0x000e220000000800 */
[----:B--2---:R-:W-:Y:S05]  /*e9e0*/  @!P0 BRA `(.L_x_293) ;  /* 0x0000000000288947 */ /* 0x004fea0003800000 */
[----:B------:R-:W2:Y:S02]  /*e9f0*/  LDC R0, c[0x0][0x64c] ;  /* 0x00019300ff007b82 */ /* 0x000ea40000000800 */
[----:B--2---:R-:W-:-:S05]  /*ea00*/  IADD3 R7, P0, R11, R0, RZ ;  /* 0x000000000b077210 */ /* 0x004fca0007f1e0ff */
        /* <DEDUP_REMOVED lines=8> */
.L_x_293:
[----:B0-----:R-:W-:Y:S01]  /*ea90*/  SHF.R.U64 R0, R2, R19, R3 ;  /* 0x0000001302007219 */ /* 0x001fe20000001203 */
[----:B------:R-:W-:Y:S01]  /*eaa0*/  VIADD R3, R14, 0xffffffff ;  /* 0xffffffff0e037836 */ /* 0x000fe20000000000 */
[----:B------:R-:W-:Y:S01]  /*eab0*/  LOP3.LUT R5, R8, R17, RZ, 0xc0, !PT ;  /* 0x0000001108057212 */ /* 0x000fe200078ec0ff */
[----:B------:R-:W-:Y:S01]  /*eac0*/  IMAD.MOV R12, RZ, RZ, -R12 ;  /* 0x000000ffff0c7224 */ /* 0x000fe200078e0a0c */
[----:B------:R-:W-:Y:S01]  /*ead0*/  R2UR UR22, R24 ;  /* 0x00000000181672ca */ /* 0x000fe200000e0000 */
[----:B------:R-:W-:Y:S01]  /*eae0*/  IMAD.MOV R2, RZ, RZ, -R0 ;  /* 0x000000ffff027224 */ /* 0x000fe200078e0a00 */
[----:B------:R-:W-:Y:S01]  /*eaf0*/  LOP3.LUT R3, R10, R3, RZ, 0xc0, !PT ;  /* 0x000000030a037212 */ /* 0x000fe200078ec0ff */
[----:B------:R-:W-:Y:S02]  /*eb00*/  IMAD R40, R40, R0, R5 ;  /* 0x0000000028287224 */ /* 0x000fe400078e0205 */
[----:B------:R-:W-:Y:S02]  /*eb10*/  @P4 IMAD R15, R13, R12, R16 ;  /* 0x0000000c0d0f4224 */ /* 0x000fe400078e0210 */
[----:B-1----:R-:W-:-:S02]  /*eb20*/  IMAD R0, R2, R22, R11 ;  /* 0x0000001602007224 */ /* 0x002fc400078e020b */
[----:B------:R-:W-:Y:S02]  /*eb30*/  IMAD R40, R40, R23, R15 ;  /* 0x0000001728287224 */ /* 0x000fe400078e020f */
[----:B------:R-:W-:Y:S02]  /*eb40*/  IMAD R3, R0, R14, R3 ;  /* 0x0000000e00037224 */ /* 0x000fe400078e0203 */
[----:B------:R-:W-:-:S03]  /*eb50*/  IMAD.MOV.U32 R0, RZ, RZ, 0x1 ;  /* 0x00000001ff007424 */ /* 0x000fc600078e00ff */
[----:B------:R-:W-:Y:S02]  /*eb60*/  SEL R2, R3, R40, !P4 ;  /* 0x0000002803027207 */ /* 0x000fe40006000000 */
[----:B------:R-:W-:-:S03]  /*eb70*/  SEL R40, R40, R3, !P4 ;  /* 0x0000000328287207 */ /* 0x000fc60006000000 */
[----:B------:R2:W-:Y:S04]  /*eb80*/  STL [R1+0x80], R2 ;  /* 0x0000800201007387 */ /* 0x0005e80000100800 */
.L_x_291:
[----:B------:R0:W-:Y:S01]  /*eb90*/  STL [R1+0x84], R40 ;  /* 0x0000842801007387 */ /* 0x0001e20000100800 */
[----:B------:R-:W-:-:S13]  /*eba0*/  LOP3.LUT P0, RZ, R0, 0xff, RZ, 0xc0, !PT ;  /* 0x000000ff00ff7812 */ /* 0x000fda000780c0ff */
[----:B0-----:R-:W-:Y:S05]  /*ebb0*/  @P0 BRA `(.L_x_294) ;  /* 0xffffff24004c0947 */ /* 0x001fea000383ffff */
[----:B------:R-:W-:Y:S05]  /*ebc0*/  EXIT ;  /* 0x000000000000794d */ /* 0x000fea0003800000 */
.L_x_4:
[----:B------:R-:W2:Y:S01]  /*ebd0*/  LDL R16, [R1+0x7c] ;  /* 0x00007c0001107983 */ /* 0x000ea20000100800 */
[----:B------:R-:W-:-:S03]  /*ebe0*/  ULDC.64 UR4, c[0x0][0x650] ;  /* 0x0001940000047ab9 */ /* 0x000fc60000000a00 */
[----:B------:R-:W3:Y:S01]  /*ebf0*/  LDL R17, [R1+0x78] ;  /* 0x0000780001117983 */ /* 0x000ee20000100800 */
[----:B------:R-:W-:Y:S01]  /*ec00*/  PRMT R4, RZ, 0x7610, R4 ;  /* 0x00007610ff047816 */ /* 0x000fe20000000004 */
[----:B------:R-:W-:Y:S02]  /*ec10*/  IMAD.MOV.U32 R5, RZ, RZ, -0x1 ;  /* 0xffffffffff057424 */ /* 0x000fe400078e00ff */
[----:B------:R-:W-:Y:S02]  /*ec20*/  IMAD.MOV.U32 R6, RZ, RZ, -0x1 ;  /* 0xffffffffff067424 */ /* 0x000fe400078e00ff */
[----:B------:R-:W-:Y:S01]  /*ec30*/  IMAD.MOV.U32 R11, RZ, RZ, -0x1 ;  /* 0xffffffffff0b7424 */ /* 0x000fe200078e00ff */
[----:B--2---:R-:W-:-:S04]  /*ec40*/  ISETP.GE.U32.AND P0, PT, R16, UR4, PT ;  /* 0x0000000410007c0c */ /* 0x004fc8000bf06070 */
[----:B---3--:R-:W-:-:S13]  /*ec50*/  ISETP.GE.U32.AND.EX P0, PT, R17, UR5, PT, P0 ;  /* 0x0000000511007c0c */ /* 0x008fda000bf06100 */
[----:B------:R-:W-:Y:S05]  /*ec60*/  @P0 BRA `(.L_x_295) ;  /* 0x00000004005c0947 */ /* 0x000fea0003800000 */
        /* <DEDUP_REMOVED lines=18> */
.L_x_296:
[-CC-:B------:R-:W-:Y:S01]  /*ed90*/  SHF.R.U64 R11, R8, R12.reuse, R9.reuse ;  /* 0x0000000c080b7219 */ /* 0x180fe20000001209 */
[----:B------:R-:W0:Y:S01]  /*eda0*/  LDC.64 R20, c[0x0][0x640] ;  /* 0x00019000ff147b82 */ /* 0x000e220000000a00 */
[----:B------:R-:W-:Y:S01]  /*edb0*/  SHF.R.U32.HI R3, RZ, R12, R9 ;  /* 0x0000000cff037219 */ /* 0x000fe20000011609 */
[----:B------:R-:W-:Y:S01]  /*edc0*/  ULDC UR4, c[0x0][0x150] ;  /* 0x0000540000047ab9 */ /* 0x000fe20000000800 */
[----:B------:R-:W-:Y:S01]  /*edd0*/  IADD3 R7, P0, RZ, -R11, RZ ;  /* 0x8000000bff077210 */ /* 0x000fe20007f1e0ff */
[----:B------:R-:W-:Y:S01]  /*ede0*/  IMAD.MOV.U32 R4, RZ, RZ, R16 ;  /* 0x000000ffff047224 */ /* 0x000fe200078e0010 */
[----:B------:R-:W-:Y:S01]  /*edf0*/  I2FP.F32.U32 R6, R2 ;  /* 0x0000000200067245 */ /* 0x000fe20000201000 */
[----:B------:R-:W-:Y:S02]  /*ee00*/  IMAD.MOV.U32 R5, RZ, RZ, R17 ;  /* 0x000000ffff057224 */ /* 0x000fe400078e0011 */
[----:B------:R-:W1:Y:S01]  /*ee10*/  LDC R10, c[0x0][0x618] ;  /* 0x00018600ff0a7b82 */ /* 0x000e620000000800 */
[----:B------:R-:W-:-:S02]  /*ee20*/  IMAD.X R3, RZ, RZ, ~R3, P0 ;  /* 0x000000ffff037224 */ /* 0x000fc400000e0e03 */
[----:B------:R-:W-:Y:S01]  /*ee30*/  FMUL R9, R6, UR4 ;  /* 0x0000000406097c20 */ /* 0x000fe20008400000 */
[----:B------:R-:W-:Y:S01]  /*ee40*/  IMAD.WIDE.U32 R4, R7, R14, R4 ;  /* 0x0000000e07047225 */ /* 0x000fe200078e0004 */
[----:B------:R-:W-:-:S03]  /*ee50*/  ULDC UR4, c[0x0][0x154] ;  /* 0x0000550000047ab9 */ /* 0x000fc60000000800 */
[----:B------:R-:W-:Y:S01]  /*ee60*/  IMAD R6, R3, R14, RZ ;  /* 0x0000000e03067224 */ /* 0x000fe200078e02ff */
[----:B------:R-:W2:Y:S01]  /*ee70*/  LDC R13, c[0x0][0x144] ;  /* 0x00005100ff0d7b82 */ /* 0x000ea20000000800 */
[----:B------:R-:W3:Y:S02]  /*ee80*/  F2I.U32.TRUNC.NTZ R9, R9 ;  /* 0x0000000900097305 */ /* 0x000ee4000020f000 */
[----:B------:R-:W-:Y:S02]  /*ee90*/  IMAD R3, R7, R15, R6 ;  /* 0x0000000f07037224 */ /* 0x000fe400078e0206 */
[----:B------:R-:W-:Y:S02]  /*eea0*/  IMAD.MOV.U32 R6, RZ, RZ, -0x1 ;  /* 0xffffffffff067424 */ /* 0x000fe400078e00ff */
[----:B------:R-:W-:Y:S01]  /*eeb0*/  IMAD.IADD R3, R5, 0x1, R3 ;  /* 0x0000000105037824 */ /* 0x000fe200078e0203 */
[----:B------:R-:W4:Y:S01]  /*eec0*/  LDC R12, c[0x0][0x608] ;  /* 0x00018200ff0c7b82 */ /* 0x000f220000000800 */
[----:B------:R-:W-:-:S02]  /*eed0*/  I2FP.F32.U32 R5, R0 ;  /* 0x0000000000057245 */ /* 0x000fc40000201000 */
[----:B0-----:R-:W-:-:S03]  /*eee0*/  ISETP.NE.U32.AND P0, PT, R20, RZ, PT ;  /* 0x000000ff1400720c */ /* 0x001fc60003f05070 */
[----:B------:R-:W-:Y:S01]  /*eef0*/  FMUL R5, R5, UR4 ;  /* 0x0000000405057c20 */ /* 0x000fe20008400000 */
[----:B------:R-:W-:Y:S01]  /*ef00*/  ISETP.NE.AND.EX P0, PT, R21, RZ, PT, P0 ;  /* 0x000000ff1500720c */ /* 0x000fe20003f05300 */
[----:B------:R-:W0:Y:S01]  /*ef10*/  LDC R7, c[0x0][0x658] ;  /* 0x00019600ff077b82 */ /* 0x000e220000000800 */
[-C--:B-1----:R-:W-:Y:S01]  /*ef20*/  SHF.R.U64 R8, R4, R10.reuse, R3 ;  /* 0x0000000a04087219 */ /* 0x082fe20000001203 */
[----:B---3--:R-:W-:Y:S01]  /*ef30*/  IMAD.MOV R4, RZ, RZ, -R9 ;  /* 0x000000ffff047224 */ /* 0x008fe200078e0a09 */
[----:B------:R-:W-:Y:S02]  /*ef40*/  SHF.R.U32.HI R3, RZ, R10, R3 ;  /* 0x0000000aff037219 */ /* 0x000fe40000011603 */
[----:B------:R1:W3:Y:S03]  /*ef50*/  F2I.U32.TRUNC.NTZ R10, R5 ;  /* 0x00000005000a7305 */ /* 0x0002e6000020f000 */
[----:B------:R-:W1:Y:S01]  /*ef60*/  LDC R17, c[0x0][0x148] ;  /* 0x00005200ff117b82 */ /* 0x000e620000000800 */
[----:B--2---:R-:W-:-:S02]  /*ef70*/  IMAD R19, R13, R4, R2 ;  /* 0x000000040d137224 */ /* 0x004fc400078e0202 */
[----:B------:R-:W-:-:S05]  /*ef80*/  IMAD.MOV.U32 R4, RZ, RZ, 0x1 ;  /* 0x00000001ff047424 */ /* 0x000fca00078e00ff */
[----:B------:R-:W2:Y:S01]  /*ef90*/  LDC R14, c[0x0][0x600] ;  /* 0x00018000ff0e7b82 */ /* 0x000ea20000000800 */
[-CC-:B----4-:R-:W-:Y:S02]  /*efa0*/  SHF.R.U64 R13, R8, R12.reuse, R3.reuse ;  /* 0x0000000c080d7219 */ /* 0x190fe40000001203 */
[----:B------:R-:W-:-:S05]  /*efb0*/  SHF.R.U32.HI R2, RZ, R12, R3 ;  /* 0x0000000cff027219 */ /* 0x000fca0000011603 */
[----:B------:R-:W4:Y:S01]  /*efc0*/  LDC R16, c[0x0][0x648] ;  /* 0x00019200ff107b82 */ /* 0x000f220000000800 */
[-CC-:B0-----:R-:W-:Y:S02]  /*efd0*/  SHF.R.U64 R15, R13, R7.reuse, R2.reuse ;  /* 0x000000070d0f7219 */ /* 0x181fe40000001202 */
[-C--:B------:R-:W-:Y:S02]  /*efe0*/  SHF.L.U32 R6, R6, R7.reuse, RZ ;  /* 0x0000000706067219 */ /* 0x080fe400000006ff */
[-C--:B------:R-:W-:Y:S01]  /*eff0*/  SHF.R.U32.HI R3, RZ, R7.reuse, R2 ;  /* 0x00000007ff037219 */ /* 0x080fe20000011602 */
[----:B------:R-:W-:Y:S01]  /*f000*/  IMAD.MOV.U32 R2, RZ, RZ, R15 ;  /* 0x000000ffff027224 */ /* 0x000fe200078e000f */
[----:B------:R-:W-:Y:S01]  /*f010*/  SHF.L.U32 R12, R4, R7, RZ ;  /* 0x00000007040c7219 */ /* 0x000fe200000006ff */
[----:B------:R-:W0:Y:S01]  /*f020*/  LDC R18, c[0x0][0x638] ;  /* 0x00018e00ff127b82 */ /* 0x000e220000000800 */
[----:B------:R-:W-:-:S07]  /*f030*/  LOP3.LUT R22, RZ, R6, RZ, 0x33, !PT ;  /* 0x00000006ff167212 */ /* 0x000fce00078e33ff */
        /* <DEDUP_REMOVED lines=12> */
.L_x_297:
[----:B----4-:R-:W-:Y:S01]  /*f100*/  SHF.R.U64 R3, R2, R16, R3 ;  /* 0x0000001002037219 */ /* 0x010fe20000001203 */
[----:B--2---:R-:W-:Y:S01]  /*f110*/  VIADD R5, R14, 0xffffffff ;  /* 0xffffffff0e057836 */ /* 0x004fe20000000000 */
[----:B------:R-:W-:Y:S01]  /*f120*/  LOP3.LUT R2, R13, R22, RZ, 0xc0, !PT ;  /* 0x000000160d027212 */ /* 0x000fe200078ec0ff */
[----:B------:R-:W-:Y:S02]  /*f130*/  IMAD.MOV R10, RZ, RZ, -R10 ;  /* 0x000000ffff0a7224 */ /* 0x000fe400078e0a0a */
[----:B------:R-:W-:Y:S02]  /*f140*/  IMAD.MOV R4, RZ, RZ, -R3 ;  /* 0x000000ffff047224 */ /* 0x000fe400078e0a03 */
[----:B------:R-:W-:Y:S01]  /*f150*/  IMAD R2, R12, R3, R2 ;  /* 0x000000030c027224 */ /* 0x000fe200078e0202 */
[----:B------:R-:W-:Y:S01]  /*f160*/  LOP3.LUT R3, R8, R5, RZ, 0xc0, !PT ;  /* 0x0000000508037212 */ /* 0x000fe200078ec0ff */
[----:B------:R-:W-:Y:S02]  /*f170*/  @P4 IMAD R19, R17, R10, R0 ;  /* 0x0000000a11134224 */ /* 0x000fe400078e0200 */
[----:B0-----:R-:W-:-:S02]  /*f180*/  IMAD R0, R4, R18, R15 ;  /* 0x0000001204007224 */ /* 0x001fc400078e020f */
[----:B------:R-:W-:Y:S02]  /*f190*/  IMAD R5, R2, R23, R19 ;  /* 0x0000001702057224 */ /* 0x000fe400078e0213 */
[----:B------:R-:W-:Y:S02]  /*f1a0*/  IMAD R0, R0, R14, R3 ;  /* 0x0000000e00007224 */ /* 0x000fe400078e0203 */
[----:B------:R-:W-:-:S03]  /*f1b0*/  IMAD.MOV.U32 R4, RZ, RZ, 0x1 ;  /* 0x00000001ff047424 */ /* 0x000fc600078e00ff */
[----:B------:R-:W-:Y:S02]  /*f1c0*/  SEL R6, R0, R5, !P4 ;  /* 0x0000000500067207 */ /* 0x000fe40006000000 */
[----:B------:R-:W-:-:S07]  /*f1d0*/  SEL R5, R5, R0, !P4 ;  /* 0x0000000005057207 */ /* 0x000fce0006000000 */
.L_x_295:
[----:B------:R-:W-:-:S08]  /*f1e0*/  NOP ;  /* 0x0000000000007918 */ /* 0x000fd00000000000 */
[----:B------:R-:W0:-:S00]  /*f1f0*/  USETMAXREG.DEALLOC.CTAPOOL 0x28 ;  /* 0x00000028000079c8 */ /* 0x000e0000080e0500 */
[----:B------:R-:W-:-:S13]  /*f200*/  ISETP.NE.AND P0, PT, RZ, UR8, PT ;  /* 0x00000008ff007c0c */ /* 0x000fda000bf05270 */
[----:B------:R-:W-:Y:S05]  /*f210*/  @P0 EXIT ;  /* 0x000000000000094d */ /* 0x000fea0003800000 */
[----:B0-----:R-:W-:Y:S01]  /*f220*/  LOP3.LUT P0, RZ, R4, 0xff, RZ, 0xc0, !PT ;  /* 0x000000ff04ff7812 */ /* 0x001fe2000780c0ff */
[----:B------:R-:W-:Y:S02]  /*f230*/  IMAD.MOV.U32 R0, RZ, RZ, 0x1 ;  /* 0x00000001ff007424 */ /* 0x000fe400078e00ff */
[----:B------:R-:W-:-:S10]  /*f240*/  IMAD.MOV.U32 R8, RZ, RZ, RZ ;  /* 0x000000ffff087224 */ /* 0x000fd400078e00ff */
[----:B------:R-:W-:Y:S05]  /*f250*/  @!P0 BRA `(.L_x_298) ;  /* 0x0000000c00508947 */ /* 0x000fea0003800000 */
[----:B------:R-:W0:Y:S01]  /*f260*/  S2R R2, SR_TID.X ;  /* 0x0000000000027919 */ /* 0x000e220000002100 */
[----:B------:R-:W-:Y:S01]  /*f270*/  ULDC UR4, c[0x0][0x28c] ;  /* 0x0000a30000047ab9 */ /* 0x000fe20000000800 */
[----:B------:R-:W-:Y:S01]  /*f280*/  ULDC UR6, c[0x0][0x658] ;  /* 0x0001960000067ab9 */ /* 0x000fe20000000800 */
[----:B------:R-:W-:Y:S01]  /*f290*/  UIADD3 UR10, UR4, 0x3f, URZ ;  /* 0x0000003f040a7890 */ /* 0x000fe2000fffe03f */
[----:B------:R-:W-:Y:S01]  /*f2a0*/  BSSY B0, `(.L_x_298) ;  /* 0x00000cf000007945 */ /* 0x000fe20003800000 */
[----:B------:R-:W-:Y:S01]  /*f2b0*/  UMOV UR7, 0xffffffff ;  /* 0xffffffff00077882 */ /* 0x000fe20000000000 */
[----:B------:R-:W-:Y:S01]  /*f2c0*/  ULDC UR5, c[0x0][0x600] ;  /* 0x0001800000057ab9 */ /* 0x000fe20000000800 */
[----:B------:R-:W-:Y:S01]  /*f2d0*/  UMOV UR9, 0x1 ;  /* 0x0000000100097882 */ /* 0x000fe20000000000 */
[----:B------:R-:W-:Y:S01]  /*f2e0*/  USHF.L.U32 UR7, UR7, UR6, URZ ;  /* 0x0000000607077299 */ /* 0x000fe2000800063f */
[----:B------:R-:W-:Y:S01]  /*f2f0*/  IMAD.MOV.U32 R9, RZ, RZ, 0x1 ;  /* 0x00000001ff097424 */ /* 0x000fe200078e00ff */
[----:B------:R-:W-:Y:S01]  /*f300*/  UIADD3 UR4, UR5, -0x1, URZ ;  /* 0xffffffff05047890 */ /* 0x000fe2000fffe03f */
[----:B------:R-:W-:Y:S01]  /*f310*/  IMAD.MOV.U32 R0, RZ, RZ, 0x1 ;  /* 0x00000001ff007424 */ /* 0x000fe200078e00ff */
[----:B------:R-:W-:Y:S01]  /*f320*/  USHF.R.S32.HI UR11, URZ, 0x1f, UR10 ;  /* 0x0000001f3f0b7899 */ /* 0x000fe2000801140a */
[----:B------:R-:W-:Y:S01]  /*f330*/  IMAD.MOV.U32 R8, RZ, RZ, RZ ;  /* 0x000000ffff087224 */ /* 0x000fe200078e00ff */
[----:B------:R-:W-:Y:S01]  /*f340*/  ULDC UR8, c[0x0][0xc] ;  /* 0x0000030000087ab9 */ /* 0x000fe20000000800 */
[----:B------:R-:W-:-:S02]  /*f350*/  USHF.L.U32 UR5, UR9, UR6, URZ ;  /* 0x0000000609057299 */ /* 0x000fc4000800063f */
[----:B------:R-:W-:Y:S01]  /*f360*/  ULEA.HI UR11, UR11, UR10, URZ, 0x6 ;  /* 0x0000000a0b0b7291 */ /* 0x000fe2000f8f303f */
[----:B------:R-:W-:Y:S01]  /*f370*/  ULDC UR9, c[0x0][0x10] ;  /* 0x0000040000097ab9 */ /* 0x000fe20000000800 */
[----:B------:R-:W-:Y:S02]  /*f380*/  ULOP3.LUT UR6, URZ, UR7, URZ, 0x33, !UPT ;  /* 0x000000073f067292 */ /* 0x000fe4000f8e333f */
[----:B------:R-:W-:Y:S01]  /*f390*/  UIMAD.WIDE.U32 UR8, UR8, UR9, URZ ;  /* 0x00000009080872a5 */ /* 0x000fe2000f8e003f */
[----:B------:R-:W-:Y:S01]  /*f3a0*/  ULDC UR7, c[0x0][0x14] ;  /* 0x0000050000077ab9 */ /* 0x000fe20000000800 */
[----:B------:R-:W-:Y:S02]  /*f3b0*/  USHF.R.S32.HI UR20, URZ, 0x6, UR11 ;  /* 0x000000063f147899 */ /* 0x000fe4000801140b */
[----:B------:R-:W-:Y:S02]  /*f3c0*/  UIMAD.WIDE.U32 UR22, UR8, UR7, URZ ;  /* 0x00000007081672a5 */ /* 0x000fe4000f8e003f */
[----:B------:R-:W-:-:S02]  /*f3d0*/  UIMAD UR18, UR9, UR7, URZ ;  /* 0x00000007091272a4 */ /* 0x000fc4000f8e023f */
[----:B------:R-:W-:Y:S01]  /*f3e0*/  ULOP3.LUT UR26, UR13, 0x2, URZ, 0xfc, !UPT ;  /* 0x000000020d1a7892 */ /* 0x000fe2000f8efc3f */
[C---:B0-----:R-:W-:Y:S01]  /*f3f0*/  LOP3.LUT P2, RZ, R2.reuse, 0x7f, RZ, 0xc0, !PT ;  /* 0x0000007f02ff7812 */ /* 0x041fe2000784c0ff */
[----:B------:R-:W-:Y:S01]  /*f400*/  UIADD3 UR18, UR23, UR18, URZ ;  /* 0x0000001217127290 */ /* 0x000fe2000fffe03f */
[----:B------:R-:W-:Y:S01]  /*f410*/  LOP3.LUT P0, RZ, R2, 0x1f, RZ, 0xc0, !PT ;  /* 0x0000001f02ff7812 */ /* 0x000fe2000780c0ff */
[----:B------:R-:W-:Y:S01]  /*f420*/  UIADD3 UR27, UR20, 0x1, URZ ;  /* 0x00000001141b7890 */ /* 0x000fe2000fffe03f */
[----:B------:R-:W-:Y:S02]  /*f430*/  ULDC.64 UR24, c[0x0][0x198] ;  /* 0x0000660000187ab9 */ /* 0x000fe40000000a00 */
[----:B------:R-:W-:-:S13]  /*f440*/  PLOP3.LUT P0, PT, P0, P2, PT, 0x8a, 0x0 ;  /* 0x000000000000781c */ /* 0x000fda0000705172 */
.L_x_310:
[----:B------:R-:W-:-:S03]  /*f450*/  UMOV UR7, 0xffffffff ;  /* 0xffffffff00077882 */ /* 0x000fc60000000000 */
[----:B------:R-:W-:Y:S05]  /*f460*/  BRA.DIV UR7, `(.L_x_299) ;  /* 0x00000012077c7947 */ /* 0x000fea000b800000 */
[----:B------:R-:W-:-:S13]  /*f470*/  ELECT P1, URZ, PT ;  /* 0x00000000003f782f */ /* 0x000fda0003820000 */
.L_x_326:
[----:B------:R-:W0:Y:S01]  /*f480*/  LDC R2, c[0x0][0x28c] ;  /* 0x0000a300ff027b82 */ /* 0x000e220000000800 */
[----:B------:R-:W-:Y:S01]  /*f490*/  BSSY B1, `(.L_x_300) ;  /* 0x0000038000017945 */ /* 0x000fe20003800000 */
[----:B0-----:R-:W-:-:S13]  /*f4a0*/  ISETP.LT.OR P1, PT, R2, 0x1, !P1 ;  /* 0x000000010200780c */ /* 0x001fda0004f21670 */
[----:B------:R-:W-:Y:S05]  /*f4b0*/  @P1 BRA `(.L_x_301) ;  /* 0x0000000000d41947 */ /* 0x000fea0003800000 */
[----:B------:R-:W-:Y:S02]  /*f4c0*/  IMAD.SHL.U32 R6, R6, 0x80, RZ ;  /* 0x0000008006067824 */ /* 0x000fe400078e00ff */
[----:B------:R-:W-:Y:S02]  /*f4d0*/  IMAD.SHL.U32 R7, R5, 0x100, RZ ;  /* 0x0000010005077824 */ /* 0x000fe400078e00ff */
[----:B------:R-:W-:Y:S02]  /*f4e0*/  IMAD.MOV.U32 R12, RZ, RZ, RZ ;  /* 0x000000ffff0c7224 */ /* 0x000fe400078e00ff */
[----:B------:R-:W-:Y:S02]  /*f4f0*/  IMAD.U32 R14, RZ, RZ, UR27 ;  /* 0x0000001bff0e7e24 */ /* 0x000fe4000f8e00ff */
[----:B------:R-:W-:Y:S02]  /*f500*/  IMAD.MOV.U32 R2, RZ, RZ, R0 ;  /* 0x000000ffff027224 */ /* 0x000fe400078e0000 */
[----:B------:R-:W-:-:S07]  /*f510*/  IMAD.MOV.U32 R3, RZ, RZ, R8 ;  /* 0x000000ffff037224 */ /* 0x000fce00078e0008 */
.L_x_305:
[----:B------:R-:W0:Y:S01]  /*f520*/  S2R R5, SR_CgaCtaId ;  /* 0x0000000000057919 */ /* 0x000e220000008800 */
[----:B------:R-:W-:-:S04]  /*f530*/  MOV R4, 0x400 ;  /* 0x0000040000047802 */ /* 0x000fc80000000f00 */
[----:B0-----:R-:W-:Y:S02]  /*f540*/  LEA R10, R5, R4, 0x18 ;  /* 0x00000004050a7211 */ /* 0x001fe400078ec0ff */
[----:B------:R-:W-:Y:S01]  /*f550*/  SHF.L.U32 R4, R2, 0x1f, RZ ;  /* 0x0000001f02047819 */ /* 0x000fe200000006ff */
[----:B------:R-:W0:Y:S02]  /*f560*/  @!P2 LDC R5, c[0x0][0x500] ;  /* 0x00014000ff05ab82 */ /* 0x000e240000000800 */
[----:B------:R-:W-:-:S04]  /*f570*/  IMAD R13, R3, 0x8, R10 ;  /* 0x00000008030d7824 */ /* 0x000fc800078e020a */
[----:B------:R-:W1:Y:S02]  /*f580*/  SYNCS.PHASECHK.TRANS64.TRYWAIT P1, [R13+URZ+0x48], R4 ;  /* 0x000048040d0075a7 */ /* 0x000e64000802017f */
[----:B-1----:R-:W-:Y:S05]  /*f590*/  @!P1 BRA `(.L_x_302) ;  /* 0x0000001000509947 */ /* 0x002fea0003800000 */
.L_x_327:
[----:B------:R-:W-:Y:S01]  /*f5a0*/  UPRMT UR7, UR26, 0x9910, URZ ;  /* 0x000099101a077896 */ /* 0x000fe2000800003f */
[----:B0-----:R0:W-:Y:S03]  /*f5b0*/  @!P2 SYNCS.ARRIVE.TRANS64 RZ, [R13+URZ], R5 ;  /* 0x000000050dffa9a7 */ /* 0x0011e6000800003f */
[----:B------:R-:W-:-:S06]  /*f5c0*/  UISETP.NE.AND UP0, UPT, UR7, 0x2, UPT ;  /* 0x000000020700788c */ /* 0x000fcc000bf05270 */
[----:B------:R-:W-:-:S13]  /*f5d0*/  PLOP3.LUT P1, PT, PT, PT, UP0, 0x80, 0x0 ;  /* 0x000000000000781c */ /* 0x000fda0003f2f008 */
[----:B0-----:R-:W-:Y:S05]  /*f5e0*/  @P1 BRA `(.L_x_303) ;  /* 0x0000000000041947 */ /* 0x001fea0003800000 */
[----:B------:R-:W-:Y:S01]  /*f5f0*/  BPT.TRAP 0x1 ;  /* 0x000000040000795c */ /* 0x000fe20000300000 */
.L_x_303:
[----:B------:R-:W-:Y:S05]  /*f600*/  @P0 BRA `(.L_x_304) ;  /* 0x0000000000040947 */ /* 0x000fea0003800000 */
[----:B------:R-:W-:Y:S01]  /*f610*/  BPT.TRAP 0x1 ;  /* 0x000000040000795c */ /* 0x000fe20000300000 */
.L_x_304:
[--C-:B-1----:R-:W-:Y:S01]  /*f620*/  IMAD R4, R3, 0x4000, R10.reuse ;  /* 0x0000400003047824 */ /* 0x102fe200078e020a */
[----:B------:R-:W-:Y:S01]  /*f630*/  R2UR UR9, R13 ;  /* 0x000000000d0972ca */ /* 0x000fe200000e0000 */
[----:B------:R-:W-:Y:S01]  /*f640*/  IMAD R10, R3, 0x2000, R10 ;  /* 0x00002000030a7824 */ /* 0x000fe200078e020a */
[----:B------:R-:W-:Y:S01]  /*f650*/  UIADD3 UR14, UP0, UR24, 0xf0, URZ ;  /* 0x000000f0180e7890 */ /* 0x000fe2000ff1e03f */
[----:B------:R-:W-:Y:S01]  /*f660*/  VIADD R14, R14, 0xffffffff ;  /* 0xffffffff0e0e7836 */ /* 0x000fe20000000000 */
[----:B------:R-:W-:Y:S01]  /*f670*/  R2UR UR7, R4 ;  /* 0x00000000040772ca */ /* 0x000fe200000e0000 */
[----:B------:R-:W-:Y:S01]  /*f680*/  UIADD3 UR28, UP1, UR24, 0x1f0, URZ ;  /* 0x000001f0181c7890 */ /* 0x000fe2000ff3e03f */
[----:B------:R-:W-:Y:S01]  /*f690*/  R2UR UR8, R10 ;  /* 0x000000000a0872ca */ /* 0x000fe200000e0000 */
[----:B------:R-:W-:Y:S01]  /*f6a0*/  UIADD3.X UR15, URZ, UR25, URZ, UP0, !UPT ;  /* 0x000000193f0f7290 */ /* 0x000fe200087fe43f */
[----:B------:R-:W-:Y:S01]  /*f6b0*/  R2UR UR11, R7 ;  /* 0x00000000070b72ca */ /* 0x000fe200000e0000 */
[----:B------:R-:W-:Y:S01]  /*f6c0*/  VIADD R3, R3, 0x1 ;  /* 0x0000000103037836 */ /* 0x000fe20000000000 */
[----:B------:R-:W-:Y:S01]  /*f6d0*/  R2UR UR10, R12 ;  /* 0x000000000c0a72ca */ /* 0x000fe200000e0000 */
[----:B------:R-:W-:Y:S01]  /*f6e0*/  UIADD3.X UR29, URZ, UR25, URZ, UP1, !UPT ;  /* 0x000000193f1d7290 */ /* 0x000fe20008ffe43f */
[----:B------:R-:W-:Y:S01]  /*f6f0*/  R2UR UR12, R11 ;  /* 0x000000000b0c72ca */ /* 0x000fe200000e0000 */
[----:B------:R-:W-:Y:S01]  /*f700*/  UMOV UR16, 0x0 ;  /* 0x0000000000107882 */ /* 0x000fe20000000000 */
[----:B------:R-:W-:Y:S01]  /*f710*/  R2UR UR21, R6 ;  /* 0x00000000061572ca */ /* 0x000fe200000e0000 */
[----:B------:R-:W-:Y:S01]  /*f720*/  UMOV UR17, 0x10000000 ;  /* 0x1000000000117882 */ /* 0x000fe20000000000 */
[----:B------:R-:W-:Y:S01]  /*f730*/  ISETP.GT.AND P3, PT, R14, 0x1, PT ;  /* 0x000000010e00780c */ /* 0x000fe20003f64270 */
[----:B------:R-:W-:Y:S01]  /*f740*/  UIADD3 UR7, UR7, 0x180, URZ ;  /* 0x0000018007077890 */ /* 0x000fe2000fffe03f */
[----:B------:R-:W-:Y:S01]  /*f750*/  ISETP.NE.AND P1, PT, R3, 0x9, PT ;  /* 0x000000090300780c */ /* 0x000fe20003f25270 */
[----:B------:R-:W-:Y:S01]  /*f760*/  UIADD3 UR19, UR8, 0x24180, URZ ;  /* 0x0002418008137890 */ /* 0x000fe2000fffe03f */
[----:B------:R-:W-:-:S02]  /*f770*/  VIADD R12, R12, 0x40 ;  /* 0x000000400c0c7836 */ /* 0x000fc40000000000 */
[----:B------:R-:W-:Y:S02]  /*f780*/  SEL R5, RZ, 0x1, P1 ;  /* 0x00000001ff057807 */ /* 0x000fe40000800000 */
[----:B------:R-:W-:Y:S01]  /*f790*/  UMOV UR8, UR7 ;  /* 0x0000000700087c82 */ /* 0x000fe20008000000 */
[----:B------:R-:W-:Y:S01]  /*f7a0*/  SEL R3, R3, RZ, P1 ;  /* 0x000000ff03037207 */ /* 0x000fe20000800000 */
[----:B------:R0:W-:Y:S01]  /*f7b0*/  UTMALDG.3D [UR8], [UR14], desc[UR16] ;  /* 0x000010080e0075b4 */ /* 0x0001e20008011000 */
[----:B------:R-:W-:Y:S01]  /*f7c0*/  LOP3.LUT R2, R2, R5, RZ, 0x3c, !PT ;  /* 0x0000000502027212 */ /* 0x000fe200078e3cff */
[----:B0-----:R-:W-:Y:S01]  /*f7d0*/  UMOV UR8, UR19 ;  /* 0x0000001300087c82 */ /* 0x001fe20008000000 */
[----:B------:R-:W-:Y:S02]  /*f7e0*/  UMOV UR11, UR21 ;  /* 0x00000015000b7c82 */ /* 0x000fe40008000000 */
[----:B------:R0:W-:Y:S02]  /*f7f0*/  UTMALDG.3D [UR8], [UR28], desc[UR16] ;  /* 0x000010081c0075b4 */ /* 0x0001e40008011000 */
[----:B0-----:R-:W-:Y:S05]  /*f800*/  @P3 BRA `(.L_x_305) ;  /* 0xfffffffc00443947 */ /* 0x001fea000383ffff */
.L_x_301:
[----:B------:R-:W-:Y:S05]  /*f810*/  BSYNC B1 ;  /* 0x0000000000017941 */ /* 0x000fea0003800000 */
.L_x_300:
[----:B------:R-:W2:Y:S01]  /*f820*/  LDL.LU R15, [R1+0x78] ;  /* 0x00007800010f7983 */ /* 0x000ea20000300800 */
[----:B------:R-:W-:Y:S01]  /*f830*/  LOP3.LUT P5, RZ, R9, 0xff, RZ, 0xc0, !PT ;  /* 0x000000ff09ff7812 */ /* 0x000fe200078ac0ff */
[----:B------:R-:W-:Y:S01]  /*f840*/  VIADD R8, R8, UR20 ;  /* 0x0000001408087c36 */ /* 0x000fe20008000000 */
[----:B------:R-:W-:Y:S01]  /*f850*/  ULDC.64 UR8, c[0x0][0x650] ;  /* 0x0001940000087ab9 */ /* 0x000fe20000000a00 */
[----:B------:R-:W3:Y:S01]  /*f860*/  LDL.LU R13, [R1+0x7c] ;  /* 0x00007c00010d7983 */ /* 0x000ee20000300800 */
[----:B------:R-:W-:Y:S01]  /*f870*/  IMAD.U32 R5, RZ, RZ, UR20 ;  /* 0x00000014ff057e24 */ /* 0x000fe2000f8e00ff */
[----:B------:R-:W-:Y:S01]  /*f880*/  UISETP.GE.U32.AND UP0, UPT, UR20, 0x9, UPT ;  /* 0x000000091400788c */ /* 0x000fe2000bf06070 */
[----:B------:R-:W-:Y:S01]  /*f890*/  ISETP.GT.U32.AND P1, PT, R8, 0x8, PT ;  /* 0x000000080800780c */ /* 0x000fe20003f24070 */
[----:B------:R-:W-:Y:S01]  /*f8a0*/  BSSY B1, `(.L_x_306) ;  /* 0x000006c000017945 */ /* 0x000fe20003800000 */
[----:B------:R-:W-:Y:S01]  /*f8b0*/  IMAD.MOV.U32 R6, RZ, RZ, -0x1 ;  /* 0xffffffffff067424 */ /* 0x000fe200078e00ff */
[----:B------:R-:W-:Y:S01]  /*f8c0*/  PRMT R9, RZ, 0x7610, R9 ;  /* 0x00007610ff097816 */ /* 0x000fe20000000009 */
[----:B------:R-:W-:Y:S01]  /*f8d0*/  IMAD.MOV.U32 R11, RZ, RZ, -0x1 ;  /* 0xffffffffff0b7424 */ /* 0x000fe200078e00ff */
[----:B------:R-:W-:-:S02]  /*f8e0*/  ISETP.LT.U32.AND P1, PT, R5, 0x9, P1 ;  /* 0x000000090500780c */ /* 0x000fc40000f21070 */
[----:B------:R-:W0:Y:S01]  /*f8f0*/  @P5 S2R R3, SR_CgaCtaId ;  /* 0x0000000000035919 */ /* 0x000e220000008800 */
[----:B------:R-:W-:Y:S02]  /*f900*/  @P5 MOV R2, 0x400 ;  /* 0x0000040000025802 */ /* 0x000fe40000000f00 */
[----:B------:R-:W-:Y:S02]  /*f910*/  PLOP3.LUT P3, PT, PT, PT, UP0, 0x80, 0x0 ;  /* 0x000000000000781c */ /* 0x000fe40003f6f008 */
[----:B0-----:R-:W-:Y:S01]  /*f920*/  @P5 LEA R4, R3, R2, 0x18 ;  /* 0x0000000203045211 */ /* 0x001fe200078ec0ff */
[----:B------:R-:W-:-:S03]  /*f930*/  IMAD.WIDE.U32 R2, R8, 0x38e38e39, RZ ;  /* 0x38e38e3908027825 */ /* 0x000fc600078e00ff */
[----:B------:R0:W-:Y:S02]  /*f940*/  @P5 SYNCS.ARRIVE.TRANS64.A1T0 RZ, [R4+URZ+0xa8], RZ ;  /* 0x0000a8ff04ff59a7 */ /* 0x0001e4000810003f */
[----:B------:R-:W-:Y:S02]  /*f950*/  SHF.R.U32.HI R5, RZ, 0x1, R3 ;  /* 0x00000001ff057819 */ /* 0x000fe40000011603 */
[----:B------:R-:W-:Y:S02]  /*f960*/  SEL R3, RZ, 0x1, !P1 ;  /* 0x00000001ff037807 */ /* 0x000fe40004800000 */
[----:B------:R-:W-:Y:S01]  /*f970*/  PRMT R2, RZ, 0x7610, R2 ;  /* 0x00007610ff027816 */ /* 0x000fe20000000002 */
[----:B------:R-:W-:Y:S01]  /*f980*/  IMAD R8, R5, -0x9, R8 ;  /* 0xfffffff705087824 */ /* 0x000fe200078e0208 */
[----:B------:R-:W-:-:S04]  /*f990*/  LOP3.LUT R0, R0, R3, RZ, 0x3c, !PT ;  /* 0x0000000300007212 */ /* 0x000fc800078e3cff */
[----:B------:R-:W-:Y:S01]  /*f9a0*/  @P3 LOP3.LUT R0, R0, 0x1, R5, 0x78, !PT ;  /* 0x0000000100003812 */ /* 0x000fe200078e7805 */
[----:B------:R-:W-:Y:S01]  /*f9b0*/  IMAD.MOV.U32 R5, RZ, RZ, -0x1 ;  /* 0xffffffffff057424 */ /* 0x000fe200078e00ff */
[----:B---3--:R-:W-:-:S04]  /*f9c0*/  IADD3 R13, P5, R13, UR22, RZ ;  /* 0x000000160d0d7c10 */ /* 0x008fc8000ffbe0ff */
[----:B--2---:R-:W-:Y:S01]  /*f9d0*/  IADD3.X R15, R15, UR18, RZ, P5, !PT ;  /* 0x000000120f0f7c10 */ /* 0x004fe2000affe4ff */
[----:B------:R0:W-:Y:S01]  /*f9e0*/  STL [R1+0x7c], R13 ;  /* 0x00007c0d01007387 */ /* 0x0001e20000100800 */
[----:B------:R-:W-:-:S03]  /*f9f0*/  ISETP.GE.U32.AND P1, PT, R13, UR8, PT ;  /* 0x000000080d007c0c */ /* 0x000fc6000bf26070 */
[----:B------:R0:W-:Y:S01]  /*fa00*/  STL [R1+0x78], R15 ;  /* 0x0000780f01007387 */ /* 0x0001e20000100800 */
[----:B------:R-:W-:-:S13]  /*fa10*/  ISETP.GE.U32.AND.EX P1, PT, R15, UR9, PT, P1 ;  /* 0x000000090f007c0c */ /* 0x000fda000bf26110 */
[----:B0-----:R-:W-:Y:S05]  /*fa20*/  @P1 BRA `(.L_x_307) ;  /* 0x00000004004c1947 */ /* 0x001fea0003800000 */
[----:B------:R-:W-:Y:S01]  /*fa30*/  ULDC.64 UR8, c[0x0][0x628] ;  /* 0x00018a0000087ab9 */ /* 0x000fe20000000a00 */
[----:B------:R-:W0:Y:S01]  /*fa40*/  S2R R12, SR_CTAID.X ;  /* 0x00000000000c7919 */ /* 0x000e220000002500 */
[----:B------:R-:W-:Y:S01]  /*fa50*/  ISETP.NE.U32.AND P1, PT, RZ, UR8, PT ;  /* 0x00000008ff007c0c */ /* 0x000fe2000bf25070 */
[----:B------:R-:W-:Y:S01]  /*fa60*/  ULDC UR10, c[0x0][0x630] ;  /* 0x00018c00000a7ab9 */ /* 0x000fe20000000800 */
[----:B------:R-:W-:Y:S01]  /*fa70*/  IMAD.MOV.U32 R2, RZ, RZ, R13 ;  /* 0x000000ffff027224 */ /* 0x000fe200078e000d */
[----:B------:R-:W1:Y:S01]  /*fa80*/  S2R R10, SR_CTAID.Y ;  /* 0x00000000000a7919 */ /* 0x000e620000002600 */
[----:B------:R-:W-:Y:S01]  /*fa90*/  ISETP.NE.AND.EX P1, PT, RZ, UR9, PT, P1 ;  /* 0x00000009ff007c0c */ /* 0x000fe2000bf25310 */
[----:B------:R-:W-:-:S12]  /*faa0*/  IMAD.MOV.U32 R3, RZ, RZ, R15 ;  /* 0x000000ffff037224 */ /* 0x000fd800078e000f */
[----:B------:R-:W-:Y:S05]  /*fab0*/  @!P1 BRA `(.L_x_308) ;  /* 0x0000000000289947 */ /* 0x000fea0003800000 */
[----:B------:R-:W-:Y:S02]  /*fac0*/  ULDC UR7, c[0x0][0x634] ;  /* 0x00018d0000077ab9 */ /* 0x000fe40000000800 */
[----:B------:R-:W-:-:S05]  /*fad0*/  IADD3 R7, P1, R13, UR7, RZ ;  /* 0x000000070d077c10 */ /* 0x000fca000ff3e0ff */
[----:B------:R-:W-:-:S04]  /*fae0*/  IMAD.X R11, RZ, RZ, R15, P1 ;  /* 0x000000ffff0b7224 */ /* 0x000fc800008e060f */
[----:B------:R-:W-:-:S04]  /*faf0*/  IMAD.WIDE.U32 R4, R11, UR8, RZ ;  /* 0x000000080b047c25 */ /* 0x000fc8000f8e00ff */
[----:B------:R-:W-:-:S04]  /*fb00*/  IMAD.WIDE.U32 R4, P1, R7, UR9, R4 ;  /* 0x0000000907047c25 */ /* 0x000fc8000f820004 */
[----:B------:R-:W-:-:S04]  /*fb10*/  IMAD.WIDE.U32 R6, R7, UR8, RZ ;  /* 0x0000000807067c25 */ /* 0x000fc8000f8e00ff */
[----:B------:R-:W-:Y:S01]  /*fb20*/  IMAD.X R3, RZ, RZ, RZ, P1 ;  /* 0x000000ffff037224 */ /* 0x000fe200008e06ff */
[----:B------:R-:W-:Y:S01]  /*fb30*/  IADD3 RZ, P1, R7, R4, RZ ;  /* 0x0000000407ff7210 */ /* 0x000fe20007f3e0ff */
[----:B------:R-:W-:-:S04]  /*fb40*/  IMAD.MOV.U32 R2, RZ, RZ, R5 ;  /* 0x000000ffff027224 */ /* 0x000fc800078e0005 */
[----:B------:R-:W-:-:S08]  /*fb50*/  IMAD.WIDE.U32.X R2, R11, UR9, R2, P1 ;  /* 0x000000090b027c25 */ /* 0x000fd000088e0402 */
.L_x_308:
[--C-:B------:R-:W-:Y:S01]  /*fb60*/  SHF.R.U64 R11, R2, UR10, R3.reuse ;  /* 0x0000000a020b7c19 */ /* 0x100fe20008001203 */
[----:B------:R-:W-:Y:S01]  /*fb70*/  ULDC.64 UR8, c[0x0][0x620] ;  /* 0x0001880000087ab9 */ /* 0x000fe20000000a00 */
[----:B------:R-:W-:Y:S01]  /*fb80*/  SHF.R.U32.HI R2, RZ, UR10, R3 ;  /* 0x0000000aff027c19 */ /* 0x000fe20008011603 */
[----:B------:R-:W-:Y:S01]  /*fb90*/  IMAD.MOV.U32 R3, RZ, RZ, R15 ;  /* 0x000000ffff037224 */ /* 0x000fe200078e000f */
[----:B------:R-:W-:Y:S01]  /*fba0*/  IADD3 R5, P1, RZ, -R11, RZ ;  /* 0x8000000bff057210 */ /* 0x000fe20007f3e0ff */
[----:B------:R-:W-:Y:S01]  /*fbb0*/  ULDC UR7, c[0x0][0x150] ;  /* 0x0000540000077ab9 */ /* 0x000fe20000000800 */
[----:B0-----:R-:W-:Y:S01]  /*fbc0*/  I2FP.F32.U32 R6, R12 ;  /* 0x0000000c00067245 */ /* 0x001fe20000201000 */
[----:B------:R-:W0:Y:S01]  /*fbd0*/  LDC R7, c[0x0][0x144] ;  /* 0x00005100ff077b82 */ /* 0x000e220000000800 */
[----:B------:R-:W-:Y:S01]  /*fbe0*/  ULDC.64 UR10, c[0x0][0x640] ;  /* 0x00019000000a7ab9 */ /* 0x000fe20000000a00 */
[----:B------:R-:W-:Y:S01]  /*fbf0*/  IMAD.X R2, RZ, RZ, ~R2, P1 ;  /* 0x000000ffff027224 */ /* 0x000fe200008e0e02 */
[----:B------:R-:W-:Y:S01]  /*fc00*/  ISETP.NE.U32.AND P1, PT, RZ, UR10, PT ;  /* 0x0000000aff007c0c */ /* 0x000fe2000bf25070 */
[----:B------:R-:W-:Y:S01]  /*fc10*/  FMUL R6, R6, UR7 ;  /* 0x0000000706067c20 */ /* 0x000fe20008400000 */
[----:B------:R-:W-:Y:S01]  /*fc20*/  ULDC UR7, c[0x0][0x618] ;  /* 0x0001860000077ab9 */ /* 0x000fe20000000800 */
[----:B------:R-:W-:Y:S01]  /*fc30*/  IMAD R4, R2, UR8, RZ ;  /* 0x0000000802047c24 */ /* 0x000fe2000f8e02ff */
[----:B------:R-:W-:Y:S01]  /*fc40*/  ISETP.NE.AND.EX P1, PT, RZ, UR11, PT, P1 ;  /* 0x0000000bff007c0c */ /* 0x000fe2000bf25310 */
[----:B------:R-:W-:Y:S01]  /*fc50*/  IMAD.MOV.U32 R2, RZ, RZ, R13 ;  /* 0x000000ffff027224 */ /* 0x000fe200078e000d */
[----:B------:R-:W2:Y:S01]  /*fc60*/  LDC R15, c[0x0][0x148] ;  /* 0x00005200ff0f7b82 */ /* 0x000ea20000000800 */
[----:B------:R-:W3:Y:S02]  /*fc70*/  F2I.U32.TRUNC.NTZ R6, R6 ;  /* 0x0000000600067305 */ /* 0x000ee4000020f000 */
[----:B------:R-:W-:Y:S01]  /*fc80*/  IMAD.WIDE.U32 R2, R5, UR8, R2 ;  /* 0x0000000805027c25 */ /* 0x000fe2000f8e0002 */
[----:B------:R-:W-:-:S03]  /*fc90*/  ULDC UR8, c[0x0][0x154] ;  /* 0x0000550000087ab9 */ /* 0x000fc60000000800 */
[----:B------:R-:W-:Y:S01]  /*fca0*/  IMAD R5, R5, UR9, R4 ;  /* 0x0000000905057c24 */ /* 0x000fe2000f8e0204 */
[----:B------:R-:W-:-:S03]  /*fcb0*/  ULDC UR9, c[0x0][0x608] ;  /* 0x0001820000097ab9 */ /* 0x000fc60000000800 */
[----:B------:R-:W-:-:S05]  /*fcc0*/  IMAD.IADD R3, R3, 0x1, R5 ;  /* 0x0000000103037824 */ /* 0x000fca00078e0205 */
[----:B------:R-:W-:Y:S01]  /*fcd0*/  SHF.R.U64 R13, R2, UR7, R3 ;  /* 0x00000007020d7c19 */ /* 0x000fe20008001203 */
[----:B---3--:R-:W-:Y:S01]  /*fce0*/  IMAD.MOV R6, RZ, RZ, -R6 ;  /* 0x000000ffff067224 */ /* 0x008fe200078e0a06 */
[----:B-1----:R-:W-:-:S03]  /*fcf0*/  I2FP.F32.U32 R2, R10 ;  /* 0x0000000a00027245 */ /* 0x002fc60000201000 */
[----:B0-----:R-:W-:Y:S02]  /*fd00*/  IMAD R19, R7, R6, R12 ;  /* 0x0000000607137224 */ /* 0x001fe400078e020c */
[----:B------:R-:W-:Y:S01]  /*fd10*/  FMUL R4, R2, UR8 ;  /* 0x0000000802047c20 */ /* 0x000fe20008400000 */
[----:B------:R-:W-:Y:S01]  /*fd20*/  SHF.R.U32.HI R2, RZ, UR7, R3 ;  /* 0x00000007ff027c19 */ /* 0x000fe20008011603 */
[----:B------:R-:W-:Y:S02]  /*fd30*/  ULDC UR7, c[0x0][0x658] ;  /* 0x0001960000077ab9 */ /* 0x000fe40000000800 */
[----:B------:R0:W1:Y:S01]  /*fd40*/  F2I.U32.TRUNC.NTZ R18, R4 ;  /* 0x0000000400127305 */ /* 0x000062000020f000 */
[--C-:B------:R-:W-:Y:S02]  /*fd50*/  SHF.R.U64 R16, R13, UR9, R2.reuse ;  /* 0x000000090d107c19 */ /* 0x100fe40008001202 */
[----:B------:R-:W-:-:S04]  /*fd60*/  SHF.R.U32.HI R3, RZ, UR9, R2 ;  /* 0x00000009ff037c19 */ /* 0x000fc80008011602 */
[--C-:B------:R-:W-:Y:S02]  /*fd70*/  SHF.R.U64 R14, R16, UR7, R3.reuse ;  /* 0x00000007100e7c19 */ /* 0x100fe40008001203 */
[----:B------:R-:W-:-:S03]  /*fd80*/  SHF.R.U32.HI R3, RZ, UR7, R3 ;  /* 0x00000007ff037c19 */ /* 0x000fc60008011603 */
[----:B------:R-:W-:Y:S01]  /*fd90*/  IMAD.MOV.U32 R2, RZ, RZ, R14 ;  /* 0x000000ffff027224 */ /* 0x000fe200078e000e */
[----:B0-2---:R-:W-:Y:S06]  /*fda0*/  @!P1 BRA `(.L_x_309) ;  /* 0x0000000000289947 */ /* 0x005fec0003800000 */
        /* <DEDUP_REMOVED lines=10> */
.L_x_309:
[----:B------:R-:W-:Y:S01]  /*fe50*/  ULDC UR7, c[0x0][0x648] ;  /* 0x0001920000077ab9 */ /* 0x000fe20000000800 */
[----:B-1----:R-:W-:Y:S01]  /*fe60*/  IMAD.MOV R18, RZ, RZ, -R18 ;  /* 0x000000ffff127224 */ /* 0x002fe200078e0a12 */
[----:B------:R-:W-:Y:S01]  /*fe70*/  SHF.R.U64 R3, R2, UR7, R3 ;  /* 0x0000000702037c19 */ /* 0x000fe20008001203 */
[----:B------:R-:W-:Y:S01]  /*fe80*/  ULDC UR7, c[0x0][0x638] ;  /* 0x00018e0000077ab9 */ /* 0x000fe20000000800 */
[----:B------:R-:W-:Y:S01]  /*fe90*/  LOP3.LUT R2, R16, UR6, RZ, 0xc0, !PT ;  /* 0x0000000610027c12 */ /* 0x000fe2000f8ec0ff */
[----:B------:R-:W-:Y:S01]  /*fea0*/  @P4 IMAD R19, R15, R18, R10 ;  /* 0x000000120f134224 */ /* 0x000fe200078e020a */
[----:B------:R-:W-:Y:S01]  /*feb0*/  LOP3.LUT R13, R13, UR4, RZ, 0xc0, !PT ;  /* 0x000000040d0d7c12 */ /* 0x000fe2000f8ec0ff */
[----:B------:R-:W-:Y:S01]  /*fec0*/  IMAD.MOV R5, RZ, RZ, -R3 ;  /* 0x000000ffff057224 */ /* 0x000fe200078e0a03 */
[----:B------:R-:W-:Y:S01]  /*fed0*/  ULDC UR8, c[0x0][0x610] ;  /* 0x0001840000087ab9 */ /* 0x000fe20000000800 */
[----:B------:R-:W-:Y:S02]  /*fee0*/  IMAD R2, R3, UR5, R2 ;  /* 0x0000000503027c24 */ /* 0x000fe4000f8e0202 */
[----:B------:R-:W-:Y:S01]  /*fef0*/  IMAD R14, R5, UR7, R14 ;  /* 0x00000007050e7c24 */ /* 0x000fe2000f8e020e */
[----:B------:R-:W-:Y:S01]  /*ff00*/  ULDC UR7, c[0x0][0x600] ;  /* 0x0001800000077ab9 */ /* 0x000fe20000000800 */
[----:B------:R-:W-:-:S02]  /*ff10*/  IMAD R5, R2, UR8, R19 ;  /* 0x0000000802057c24 */ /* 0x000fc4000f8e0213 */
[----:B------:R-:W-:Y:S02]  /*ff20*/  IMAD R14, R14, UR7, R13 ;  /* 0x000000070e0e7c24 */ /* 0x000fe4000f8e020d */
[----:B------:R-:W-:-:S03]  /*ff30*/  IMAD.MOV.U32 R2, RZ, RZ, 0x1 ;  /* 0x00000001ff027424 */ /* 0x000fc600078e00ff */
[----:B------:R-:W-:Y:S02]  /*ff40*/  SEL R6, R14, R5, !P4 ;  /* 0x000000050e067207 */ /* 0x000fe40006000000 */
[----:B------:R-:W-:-:S07]  /*ff50*/  SEL R5, R5, R14, !P4 ;  /* 0x0000000e05057207 */ /* 0x000fce0006000000 */
.L_x_307:
[----:B------:R-:W-:Y:S05]  /*ff60*/  BSYNC B1 ;  /* 0x0000000000017941 */ /* 0x000fea0003800000 */
.L_x_306:
[----:B------:R-:W-:-:S13]  /*ff70*/  LOP3.LUT P1, RZ, R2, 0xff, RZ, 0xc0, !PT ;  /* 0x000000ff02ff7812 */ /* 0x000fda000782c0ff */
[----:B------:R-:W-:Y:S05]  /*ff80*/  @P1 BRA `(.L_x_310) ;  /* 0xfffffff400301947 */ /* 0x000fea000383ffff */
[----:B------:R-:W-:Y:S05]  /*ff90*/  BSYNC B0 ;  /* 0x0000000000007941 */ /* 0x000fea0003800000 */
.L_x_298:
[----:B------:R-:W-:-:S03]  /*ffa0*/  UMOV UR7, 0xffffffff ;  /* 0xffffffff00077882 */ /* 0x000fc60000000000 */
[----:B------:R-:W-:Y:S05]  /*ffb0*/  BRA.DIV UR7, `(.L_x_311) ;  /* 0x0000000607dc7947 */ /* 0x000fea000b800000 */
[----:B------:R-:W-:-:S13]  /*ffc0*/  ELECT P0, URZ, PT ;  /* 0x00000000003f782f */ /* 0x000fda0003800000 */
.L_x_330:
[----:B------:R-:W-:Y:S04]  /*ffd0*/  BSSY B0, `(.L_x_312) ;  /* 0x0000059000007945 */ /* 0x000fe80003800000 */
[----:B------:R-:W-:Y:S05]  /*ffe0*/  @!P0 BRA `(.L_x_313) ;  /* 0x00000004005c8947 */ /* 0x000fea0003800000 */
[----:B------:R-:W-:-:S04]  /*fff0*/  ULOP3.LUT UR7, UR13, 0x2, URZ, 0xfc, !UPT ;  /* 0x000000020d077892 */ /* 0x000fc8000f8efc3f */
[----:B------:R-:W-:-:S06]  /*10000*/  UISETP.NE.AND UP0, UPT, UR7, 0x3, UPT ;  /* 0x000000030700788c */ /* 0x000fcc000bf05270 */
[----:B------:R-:W-:-:S13]  /*10010*/  PLOP3.LUT P0, PT, PT, PT, UP0, 0x80, 0x0 ;  /* 0x000000000000781c */ /* 0x000fda0003f0f008 */
[----:B------:R-:W-:Y:S05]  /*10020*/  @!P0 BRA `(.L_x_314) ;  /* 0x0000000000048947 */ /* 0x000fea0003800000 */
[----:B------:R-:W-:Y:S01]  /*10030*/  BPT.TRAP 0x1 ;  /* 0x000000040000795c */ /* 0x000fe20000300000 */
.L_x_314:
[----:B------:R-:W0:Y:S01]  /*10040*/  S2R R3, SR_CgaCtaId ;  /* 0x0000000000037919 */ /* 0x000e220000008800 */
[----:B------:R-:W-:-:S04]  /*10050*/  MOV R2, 0x400 ;  /* 0x0000040000027802 */ /* 0x000fc80000000f00 */
[----:B0-----:R-:W-:Y:S02]  /*10060*/  LEA R3, R3, R2, 0x18 ;  /* 0x0000000203037211 */ /* 0x001fe400078ec0ff */
[----:B------:R-:W-:-:S03]  /*10070*/  SHF.L.U32 R2, R0, 0x1f, RZ ;  /* 0x0000001f00027819 */ /* 0x000fc600000006ff */
[----:B------:R-:W-:-:S04]  /*10080*/  VIADD R3, R3, 0x48 ;  /* 0x0000004803037836 */ /* 0x000fc80000000000 */
[C---:B------:R-:W-:Y:S02]  /*10090*/  IMAD R7, R8.reuse, 0x8, R3 ;  /* 0x0000000808077824 */ /* 0x040fe400078e0203 */
[----:B------:R-:W-:Y:S02]  /*100a0*/  VIADD R8, R8, 0x1 ;  /* 0x0000000108087836 */ /* 0x000fe40000000000 */
[----:B------:R-:W0:Y:S03]  /*100b0*/  SYNCS.PHASECHK.TRANS64.TRYWAIT P0, [R7+URZ], R2 ;  /* 0x00000002070075a7 */ /* 0x000e26000800017f */
[----:B------:R-:W-:-:S04]  /*100c0*/  ISETP.NE.AND P1, PT, R8, 0x9, PT ;  /* 0x000000090800780c */ /* 0x000fc80003f25270 */
[----:B------:R-:W-:Y:S02]  /*100d0*/  SEL R5, RZ, 0x1, P1 ;  /* 0x00000001ff057807 */ /* 0x000fe40000800000 */
[----:B------:R-:W-:Y:S02]  /*100e0*/  SEL R8, R8, RZ, P1 ;  /* 0x000000ff08087207 */ /* 0x000fe40000800000 */
[----:B------:R-:W-:-:S03]  /*100f0*/  LOP3.LUT R5, R0, R5, RZ, 0x3c, !PT ;  /* 0x0000000500057212 */ /* 0x000fc600078e3cff */
[----:B------:R-:W-:Y:S01]  /*10100*/  IMAD R9, R8, 0x8, R3 ;  /* 0x0000000808097824 */ /* 0x000fe200078e0203 */
[----:B------:R-:W-:Y:S01]  /*10110*/  SHF.L.U32 R4, R5, 0x1f, RZ ;  /* 0x0000001f05047819 */ /* 0x000fe200000006ff */
[----:B0-----:R-:W-:Y:S06]  /*10120*/  @!P0 BRA `(.L_x_315) ;  /* 0x0000000400a48947 */ /* 0x001fec0003800000 */
.L_x_331:
[----:B------:R-:W1:Y:S01]  /*10130*/  SYNCS.PHASECHK.TRANS64.TRYWAIT P0, [R9+URZ], R4 ;  /* 0x00000004090075a7 */ /* 0x000e62000800017f */
[----:B------:R-:W-:-:S05]  /*10140*/  VIADD R0, R8, 0x1 ;  /* 0x0000000108007836 */ /* 0x000fca0000000000 */
[----:B------:R-:W-:-:S04]  /*10150*/  ISETP.NE.AND P1, PT, R0, 0x9, PT ;  /* 0x000000090000780c */ /* 0x000fc80003f25270 */
[----:B0-----:R-:W-:Y:S02]  /*10160*/  SEL R2, RZ, 0x1, P1 ;  /* 0x00000001ff027807 */ /* 0x001fe40000800000 */
[----:B------:R-:W-:Y:S02]  /*10170*/  SEL R0, R0, RZ, P1 ;  /* 0x000000ff00007207 */ /* 0x000fe40000800000 */
[----:B------:R-:W-:-:S03]  /*10180*/  LOP3.LUT R7, R5, R2, RZ, 0x3c, !PT ;  /* 0x0000000205077212 */ /* 0x000fc600078e3cff */
[----:B------:R-:W-:Y:S01]  /*10190*/  IMAD R6, R0, 0x8, R3 ;  /* 0x0000000800067824 */ /* 0x000fe200078e0203 */
[----:B------:R-:W-:Y:S01]  /*101a0*/  SHF.L.U32 R5, R7, 0x1f, RZ ;  /* 0x0000001f07057819 */ /* 0x000fe200000006ff */
[----:B-1----:R-:W-:Y:S06]  /*101b0*/  @!P0 BRA `(.L_x_316) ;  /* 0x0000000400948947 */ /* 0x002fec0003800000 */
.L_x_332:
[----:B------:R-:W1:Y:S01]  /*101c0*/  SYNCS.PHASECHK.TRANS64.TRYWAIT P0, [R6+URZ], R5 ;  /* 0x00000005060075a7 */ /* 0x000e62000800017f */
[----:B------:R-:W-:-:S05]  /*101d0*/  VIADD R0, R0, 0x1 ;  /* 0x0000000100007836 */ /* 0x000fca0000000000 */
[----:B------:R-:W-:-:S04]  /*101e0*/  ISETP.NE.AND P1, PT, R0, 0x9, PT ;  /* 0x000000090000780c */ /* 0x000fc80003f25270 */
[----:B------:R-:W-:Y:S02]  /*101f0*/  SEL R2, RZ, 0x1, P1 ;  /* 0x00000001ff027807 */ /* 0x000fe40000800000 */
[----:B------:R-:W-:Y:S02]  /*10200*/  SEL R0, R0, RZ, P1 ;  /* 0x000000ff00007207 */ /* 0x000fe40000800000 */
[----:B------:R-:W-:-:S03]  /*10210*/  LOP3.LUT R7, R7, R2, RZ, 0x3c, !PT ;  /* 0x0000000207077212 */ /* 0x000fc600078e3cff */
[----:B0-----:R-:W-:Y:S01]  /*10220*/  IMAD R9, R0, 0x8, R3 ;  /* 0x0000000800097824 */ /* 0x001fe200078e0203 */
[----:B------:R-:W-:Y:S01]  /*10230*/  SHF.L.U32 R4, R7, 0x1f, RZ ;  /* 0x0000001f07047819 */ /* 0x000fe200000006ff */
[----:B-1----:R-:W-:Y:S06]  /*10240*/  @!P0 BRA `(.L_x_317) ;  /* 0x0000000400848947 */ /* 0x002fec0003800000 */
.L_x_333:
        /* <DEDUP_REMOVED lines=9> */
.L_x_334:
        /* <DEDUP_REMOVED lines=9> */
.L_x_335:
        /* <DEDUP_REMOVED lines=9> */
.L_x_336:
        /* <DEDUP_REMOVED lines=9> */
.L_x_337:
[----:B------:R-:W1:Y:S01]  /*10490*/  SYNCS.PHASECHK.TRANS64.TRYWAIT P0, [R9+URZ], R4 ;  /* 0x00000004090075a7 */ /* 0x000e62000800017f */
[----:B------:R-:W-:-:S05]  /*104a0*/  VIADD R0, R0, 0x1 ;  /* 0x0000000100007836 */ /* 0x000fca0000000000 */
[----:B------:R-:W-:-:S04]  /*104b0*/  ISETP.NE.AND P1, PT, R0, 0x9, PT ;  /* 0x000000090000780c */ /* 0x000fc80003f25270 */
[----:B------:R-:W-:Y:S02]  /*104c0*/  SEL R2, RZ, 0x1, P1 ;  /* 0x00000001ff027807 */ /* 0x000fe40000800000 */
[----:B------:R-:W-:Y:S02]  /*104d0*/  SEL R0, R0, RZ, P1 ;  /* 0x000000ff00007207 */ /* 0x000fe40000800000 */
[----:B------:R-:W-:Y:S01]  /*104e0*/  LOP3.LUT R2, R7, R2, RZ, 0x3c, !PT ;  /* 0x0000000207027212 */ /* 0x000fe200078e3cff */
[----:B-1----:R-:W-:Y:S06]  /*104f0*/  @!P0 BRA `(.L_x_322) ;  /* 0x00000004003c8947 */ /* 0x002fec0003800000 */
.L_x_338:
[----:B------:R-:W-:Y:S01]  /*10500*/  IMAD R3, R0, 0x8, R3 ;  /* 0x0000000800037824 */ /* 0x000fe200078e0203 */
[----:B------:R-:W-:-:S07]  /*10510*/  SHF.L.U32 R0, R2, 0x1f, RZ ;  /* 0x0000001f02007819 */ /* 0x000fce00000006ff */
.L_x_323:
[----:B--2---:R2:W3:Y:S02]  /*10520*/  SYNCS.PHASECHK.TRANS64.TRYWAIT P0, [R3+URZ], R0 ;  /* 0x00000000030075a7 */ /* 0x0044e4000800017f */
[----:B---3--:R-:W-:Y:S05]  /*10530*/  @!P0 NANOSLEEP.SYNCS 0x989680 ;  /* 0x009896800000895d */ /* 0x008fea0003900000 */
[----:B------:R-:W3:Y:S02]  /*10540*/  @!P0 SYNCS.PHASECHK.TRANS64 P0, [R3+URZ], R0 ;  /* 0x00000000030085a7 */ /* 0x000ee4000800007f */
[----:B---3--:R-:W-:Y:S05]  /*10550*/  @!P0 BRA `(.L_x_323) ;  /* 0xfffffffc00f08947 */ /* 0x008fea000383ffff */
.L_x_313:
[----:B------:R-:W-:Y:S05]  /*10560*/  BSYNC B0 ;  /* 0x0000000000007941 */ /* 0x000fea0003800000 */
.L_x_312:
[----:B------:R-:W-:Y:S05]  /*10570*/  EXIT ;  /* 0x000000000000794d */ /* 0x000fea0003800000 */
.L_x_18:
[----:B-1----:R-:W-:-:S04]  /*10580*/  IMAD.U32 R3, RZ, RZ, UR6 ;  /* 0x00000006ff037e24 */ /* 0x002fc8000f8e00ff */
[----:B------:R1:W2:Y:S03]  /*10590*/  SYNCS.PHASECHK.TRANS64.TRYWAIT P0, [R3+URZ], R0 ;  /* 0x00000000030075a7 */ /* 0x0002a6000800017f */
[----:B--2---:R-:W-:Y:S05]  /*105a0*/  @!P0 NANOSLEEP.SYNCS 0x989680 ;  /* 0x009896800000895d */ /* 0x004fea0003900000 */
[----:B------:R-:W2:Y:S02]  /*105b0*/  @!P0 SYNCS.PHASECHK.TRANS64 P0, [R3+URZ], R0 ;  /* 0x00000000030085a7 */ /* 0x000ea4000800007f */
[----:B--2---:R-:W-:Y:S05]  /*105c0*/  @!P0 BRA `(.L_x_18) ;  /* 0xfffffffc00ec8947 */ /* 0x004fea000383ffff */
[----:B------:R-:W-:Y:S05]  /*105d0*/  BRA `(.L_x_17) ;  /* 0xffffff1400947947 */ /* 0x000fea000383ffff */
.L_x_24:
[----:B-----5:R1:W-:Y:S02]  /*105e0*/  STL [R1+0x88], R0 ;  /* 0x0000880001007387 */ /* 0x0203e40000100800 */
[----:B-1----:R-:W-:-:S04]  /*105f0*/  IMAD.U32 R0, RZ, RZ, UR16 ;  /* 0x00000010ff007e24 */ /* 0x002fc8000f8e00ff */
[----:B------:R1:W2:Y:S03]  /*10600*/  SYNCS.PHASECHK.TRANS64.TRYWAIT P0, [R0+URZ], R229 ;  /* 0x000000e5000075a7 */ /* 0x0002a6000800017f */
[----:B--2---:R-:W-:Y:S05]  /*10610*/  @!P0 NANOSLEEP.SYNCS 0x989680 ;  /* 0x009896800000895d */ /* 0x004fea0003900000 */
[----:B------:R1:W2:Y:S02]  /*10620*/  @!P0 SYNCS.PHASECHK.TRANS64 P0, [R0+URZ], R229 ;  /* 0x000000e5000085a7 */ /* 0x0002a4000800007f */
[----:B-1----:R1:W5:Y:S02]  /*10630*/  LDL.LU R0, [R1+0x88] ;  /* 0x0000880001007983 */ /* 0x0023640000300800 */
[----:B-12---:R-:W-:Y:S05]  /*10640*/  @!P0 BRA `(.L_x_24) ;  /* 0xfffffffc00e48947 */ /* 0x006fea000383ffff */
[----:B------:R-:W-:Y:S05]  /*10650*/  BRA `(.L_x_23) ;  /* 0xffffff2800287947 */ /* 0x000fea000383ffff */
.L_x_299:
[----:B------:R-:W-:Y:S01]  /*10660*/  BSSY B1, `(.L_x_324) ;  /* 0x0000006000017945 */ /* 0x000fe20003800000 */
[----:B------:R-:W-:-:S07]  /*10670*/  IMAD.MOV.U32 R2, RZ, RZ, -0x1 ;  /* 0xffffffffff027424 */ /* 0x000fce00078e00ff */
[----:B------:R-:W-:Y:S05]  /*10680*/  WARPSYNC.COLLECTIVE R2, `(.L_x_325) ;  /* 0x00000000020c7348 */ /* 0x000fea0003c00000 */
[----:B------:R-:W-:Y:S02]  /*10690*/  ELECT P1, UR62, PT ;  /* 0x00000000003e782f */ /* 0x000fe40003820000 */
[----:B------:R-:W-:Y:S01]  /*106a0*/  MOV R2, UR62 ;  /* 0x0000003e00027c02 */ /* 0x000fe20008000f00 */
[----:B------:R-:W-:Y:S10]  /*106b0*/  ENDCOLLECTIVE ;  /* 0x000000000000791b */ /* 0x000ff40003800000 */
.L_x_325:
[----:B------:R-:W-:Y:S05]  /*106c0*/  BSYNC B1 ;  /* 0x0000000000017941 */ /* 0x000fea0003800000 */
.L_x_324:
[----:B------:R-:W-:Y:S05]  /*106d0*/  BRA `(.L_x_326) ;  /* 0xffffffec00687947 */ /* 0x000fea000383ffff */
.L_x_302:
[----:B-1----:R1:W2:Y:S02]  /*106e0*/  SYNCS.PHASECHK.TRANS64.TRYWAIT P1, [R13+URZ+0x48], R4 ;  /* 0x000048040d0075a7 */ /* 0x0022a4000802017f */
[----:B--2---:R-:W-:Y:S05]  /*106f0*/  @!P1 NANOSLEEP.SYNCS 0x989680 ;  /* 0x009896800000995d */ /* 0x004fea0003900000 */
[----:B------:R-:W2:Y:S02]  /*10700*/  @!P1 SYNCS.PHASECHK.TRANS64 P1, [R13+URZ+0x48], R4 ;  /* 0x000048040d0095a7 */ /* 0x000ea4000802007f */
[----:B--2---:R-:W-:Y:S05]  /*10710*/  @!P1 BRA `(.L_x_302) ;  /* 0xfffffffc00f09947 */ /* 0x004fea000383ffff */
[----:B------:R-:W-:Y:S05]  /*10720*/  BRA `(.L_x_327) ;  /* 0xffffffec009c7947 */ /* 0x000fea000383ffff */
.L_x_311:
[----:B------:R-:W-:Y:S01]  /*10730*/  BSSY B0, `(.L_x_328) ;  /* 0x0000006000007945 */ /* 0x000fe20003800000 */
[----:B------:R-:W-:-:S07]  /*10740*/  IMAD.MOV.U32 R2, RZ, RZ, -0x1 ;  /* 0xffffffffff027424 */ /* 0x000fce00078e00ff */
[----:B------:R-:W-:Y:S05]  /*10750*/  WARPSYNC.COLLECTIVE R2, `(.L_x_329) ;  /* 0x00000000020c7348 */ /* 0x000fea0003c00000 */
[----:B------:R-:W-:Y:S02]  /*10760*/  ELECT P1, UR62, PT ;  /* 0x00000000003e782f */ /* 0x000fe40003820000 */
[----:B------:R-:W-:Y:S01]  /*10770*/  MOV R2, UR62 ;  /* 0x0000003e00027c02 */ /* 0x000fe20008000f00 */
[----:B------:R-:W-:Y:S10]  /*10780*/  ENDCOLLECTIVE ;  /* 0x000000000000791b */ /* 0x000ff40003800000 */
.L_x_329:
[----:B------:R-:W-:Y:S05]  /*10790*/  BSYNC B0 ;  /* 0x0000000000007941 */ /* 0x000fea0003800000 */
.L_x_328:
[----:B------:R-:W-:Y:S01]  /*107a0*/  PLOP3.LUT P0, PT, P1, PT, PT, 0x80, 0x0 ;  /* 0x000000000000781c */ /* 0x000fe20000f0f070 */
[----:B------:R-:W-:-:S12]  /*107b0*/  BRA `(.L_x_330) ;  /* 0xfffffff800047947 */ /* 0x000fd8000383ffff */
.L_x_315:
[----:B0-----:R0:W1:Y:S02]  /*107c0*/  SYNCS.PHASECHK.TRANS64.TRYWAIT P0, [R7+URZ], R2 ;  /* 0x00000002070075a7 */ /* 0x001064000800017f */
[----:B-1----:R-:W-:Y:S05]  /*107d0*/  @!P0 NANOSLEEP.SYNCS 0x989680 ;  /* 0x009896800000895d */ /* 0x002fea0003900000 */
[----:B------:R-:W1:Y:S02]  /*107e0*/  @!P0 SYNCS.PHASECHK.TRANS64 P0, [R7+URZ], R2 ;  /* 0x00000002070085a7 */ /* 0x000e64000800007f */
[----:B-1----:R-:W-:Y:S05]  /*107f0*/  @!P0 BRA `(.L_x_315) ;  /* 0xfffffffc00f08947 */ /* 0x002fea000383ffff */
[----:B------:R-:W-:Y:S05]  /*10800*/  BRA `(.L_x_331) ;  /* 0xfffffff800487947 */ /* 0x000fea000383ffff */
.L_x_316:
[----:B0-----:R0:W1:Y:S02]  /*10810*/  SYNCS.PHASECHK.TRANS64.TRYWAIT P0, [R9+URZ], R4 ;  /* 0x00000004090075a7 */ /* 0x001064000800017f */
[----:B-1----:R-:W-:Y:S05]  /*10820*/  @!P0 NANOSLEEP.SYNCS 0x989680 ;  /* 0x009896800000895d */ /* 0x002fea0003900000 */
[----:B------:R-:W1:Y:S02]  /*10830*/  @!P0 SYNCS.PHASECHK.TRANS64 P0, [R9+URZ], R4 ;  /* 0x00000004090085a7 */ /* 0x000e64000800007f */
[----:B-1----:R-:W-:Y:S05]  /*10840*/  @!P0 BRA `(.L_x_316) ;  /* 0xfffffffc00f08947 */ /* 0x002fea000383ffff */
[----:B------:R-:W-:Y:S05]  /*10850*/  BRA `(.L_x_332) ;  /* 0xfffffff800587947 */ /* 0x000fea000383ffff */
.L_x_317:
[----:B0-----:R0:W1:Y:S02]  /*10860*/  SYNCS.PHASECHK.TRANS64.TRYWAIT P0, [R6+URZ], R5 ;  /* 0x00000005060075a7 */ /* 0x001064000800017f */
[----:B-1----:R-:W-:Y:S05]  /*10870*/  @!P0 NANOSLEEP.SYNCS 0x989680 ;  /* 0x009896800000895d */ /* 0x002fea0003900000 */
[----:B------:R-:W1:Y:S02]  /*10880*/  @!P0 SYNCS.PHASECHK.TRANS64 P0, [R6+URZ], R5 ;  /* 0x00000005060085a7 */ /* 0x000e64000800007f */
[----:B-1----:R-:W-:Y:S05]  /*10890*/  @!P0 BRA `(.L_x_317) ;  /* 0xfffffffc00f08947 */ /* 0x002fea000383ffff */
[----:B------:R-:W-:Y:S05]  /*108a0*/  BRA `(.L_x_333) ;  /* 0xfffffff800687947 */ /* 0x000fea000383ffff */
.L_x_318:
[----:B0-----:R0:W1:Y:S02]  /*108b0*/  SYNCS.PHASECHK.TRANS64.TRYWAIT P0, [R9+URZ], R4 ;  /* 0x00000004090075a7 */ /* 0x001064000800017f */
[----:B-1----:R-:W-:Y:S05]  /*108c0*/  @!P0 NANOSLEEP.SYNCS 0x989680 ;  /* 0x009896800000895d */ /* 0x002fea0003900000 */
[----:B------:R-:W1:Y:S02]  /*108d0*/  @!P0 SYNCS.PHASECHK.TRANS64 P0, [R9+URZ], R4 ;  /* 0x00000004090085a7 */ /* 0x000e64000800007f */
[----:B-1----:R-:W-:Y:S05]  /*108e0*/  @!P0 BRA `(.L_x_318) ;  /* 0xfffffffc00f08947 */ /* 0x002fea000383ffff */
[----:B------:R-:W-:Y:S05]  /*108f0*/  BRA `(.L_x_334) ;  /* 0xfffffff800787947 */ /* 0x000fea000383ffff */
.L_x_319:
[----:B0-----:R0:W1:Y:S02]  /*10900*/  SYNCS.PHASECHK.TRANS64.TRYWAIT P0, [R6+URZ], R5 ;  /* 0x00000005060075a7 */ /* 0x001064000800017f */
[----:B-1----:R-:W-:Y:S05]  /*10910*/  @!P0 NANOSLEEP.SYNCS 0x989680 ;  /* 0x009896800000895d */ /* 0x002fea0003900000 */
[----:B------:R-:W1:Y:S02]  /*10920*/  @!P0 SYNCS.PHASECHK.TRANS64 P0, [R6+URZ], R5 ;  /* 0x00000005060085a7 */ /* 0x000e64000800007f */
[----:B-1----:R-:W-:Y:S05]  /*10930*/  @!P0 BRA `(.L_x_319) ;  /* 0xfffffffc00f08947 */ /* 0x002fea000383ffff */
[----:B------:R-:W-:Y:S05]  /*10940*/  BRA `(.L_x_335) ;  /* 0xfffffff800887947 */ /* 0x000fea000383ffff */
.L_x_320:
[----:B0-----:R0:W1:Y:S02]  /*10950*/  SYNCS.PHASECHK.TRANS64.TRYWAIT P0, [R9+URZ], R4 ;  /* 0x00000004090075a7 */ /* 0x001064000800017f */
[----:B-1----:R-:W-:Y:S05]  /*10960*/  @!P0 NANOSLEEP.SYNCS 0x989680 ;  /* 0x009896800000895d */ /* 0x002fea0003900000 */
[----:B------:R-:W1:Y:S02]  /*10970*/  @!P0 SYNCS.PHASECHK.TRANS64 P0, [R9+URZ], R4 ;  /* 0x00000004090085a7 */ /* 0x000e64000800007f */
[----:B-1----:R-:W-:Y:S05]  /*10980*/  @!P0 BRA `(.L_x_320) ;  /* 0xfffffffc00f08947 */ /* 0x002fea000383ffff */
[----:B------:R-:W-:Y:S05]  /*10990*/  BRA `(.L_x_336) ;  /* 0xfffffff800987947 */ /* 0x000fea000383ffff */
.L_x_321:
[----:B0-----:R0:W1:Y:S02]  /*109a0*/  SYNCS.PHASECHK.TRANS64.TRYWAIT P0, [R6+URZ], R5 ;  /* 0x00000005060075a7 */ /* 0x001064000800017f */
[----:B-1----:R-:W-:Y:S05]  /*109b0*/  @!P0 NANOSLEEP.SYNCS 0x989680 ;  /* 0x009896800000895d */ /* 0x002fea0003900000 */
[----:B------:R-:W1:Y:S02]  /*109c0*/  @!P0 SYNCS.PHASECHK.TRANS64 P0, [R6+URZ], R5 ;  /* 0x00000005060085a7 */ /* 0x000e64000800007f */
[----:B-1----:R-:W-:Y:S05]  /*109d0*/  @!P0 BRA `(.L_x_321) ;  /* 0xfffffffc00f08947 */ /* 0x002fea000383ffff */
[----:B------:R-:W-:Y:S05]  /*109e0*/  BRA `(.L_x_337) ;  /* 0xfffffff800a87947 */ /* 0x000fea000383ffff */
.L_x_322:
[----:B-1----:R1:W2:Y:S02]  /*109f0*/  SYNCS.PHASECHK.TRANS64.TRYWAIT P0, [R9+URZ], R4 ;  /* 0x00000004090075a7 */ /* 0x0022a4000800017f */
[----:B--2---:R-:W-:Y:S05]  /*10a00*/  @!P0 NANOSLEEP.SYNCS 0x989680 ;  /* 0x009896800000895d */ /* 0x004fea0003900000 */
[----:B------:R-:W2:Y:S02]  /*10a10*/  @!P0 SYNCS.PHASECHK.TRANS64 P0, [R9+URZ], R4 ;  /* 0x00000004090085a7 */ /* 0x000ea4000800007f */
[----:B--2---:R-:W-:Y:S05]  /*10a20*/  @!P0 BRA `(.L_x_322) ;  /* 0xfffffffc00f08947 */ /* 0x004fea000383ffff */
[----:B------:R-:W-:Y:S05]  /*10a30*/  BRA `(.L_x_338) ;  /* 0xfffffff800b07947 */ /* 0x000fea000383ffff */
.L_x_339:
[----:B------:R-:W-:-:S00]  /*10a40*/  BRA `(.L_x_339) ;  /* 0xfffffffc00fc7947 */ /* 0x000fc0000383ffff */
[----:B------:R-:W-:-:S00]  /*10a50*/  NOP ;  /* 0x0000000000007918 */ /* 0x000fc00000000000 */
        /* <DEDUP_REMOVED lines=10> */
.L_x_340:


//--------------------- .nv.shared._ZN7cutlass13device_kernelINS_4gemm6kernel13GemmUniversalIN4cute5tupleIJiiiiEEENS1_10collective13CollectiveMmaINS1_37MainloopSm90TmaGmmaWarpSpecializedFP8ILi9ENS5_IJNS4_1CILi1EEESB_SB_EEENS1_35KernelTmaWarpSpecializedCooperativeEEENS5_IJNSA_ILi256EEENSA_ILi128EEENSA_ILi64EEEEEENS_12float_e5m2_tENS5_IJlSB_lEEESJ_SK_NS4_8TiledMMAINS4_8MMA_AtomIJNS4_4SM904GMMA31MMA_64x128x32_F32E5M2E5M2_SS_TNILNSO_7ScaleInE1ELSQ_1EEEEEENS4_6LayoutINS5_IJNSA_ILi2EEESB_SB_EEENS5_IJSB_NSA_ILi0EEESW_EEEEENS5_IJNS4_10UnderscoreESZ_SZ_EEEEENS4_13SM90_TMA_LOADENS4_14ComposedLayoutINS4_7SwizzleILi2ELi4ELi3EEENS4_18smem_ptr_flag_bitsILi8EEENST_INS5_IJNSA_ILi8EEESH_EEENS5_IJSH_SB_EEEEEEEvNS4_8identityES12_S1C_vS1D_EENS_8epilogue10collective6detail29Sm90TmaWarpSpecializedAdapterINS1G_15DefaultEpilogueISJ_SK_SK_NS1F_6thread17LinearCombinationISJ_Li1EffLNS1K_9ScaleType4KindE0ELNS_15FloatRoundStyleE2ESJ_EENS1_15EpilogueDefaultEEEEEvvEEEEvNT_6ParamsE --------------------------
	.section	.nv.shared._ZN7cutlass13device_kernelINS_4gemm6kernel13GemmUniversalIN4cute5tupleIJiiiiEEENS1_10collective13CollectiveMmaINS1_37MainloopSm90TmaGmmaWarpSpecializedFP8ILi9ENS5_IJNS4_1CILi1EEESB_SB_EEENS1_35KernelTmaWarpSpecializedCooperativeEEENS5_IJNSA_ILi256EEENSA_ILi128EEENSA_ILi64EEEEEENS_12float_e5m2_tENS5_IJlSB_lEEESJ_SK_NS4_8TiledMMAINS4_8MMA_AtomIJNS4_4SM904GMMA31MMA_64x128x32_F32E5M2E5M2_SS_TNILNSO_7ScaleInE1ELSQ_1EEEEEENS4_6LayoutINS5_IJNSA_ILi2EEESB_SB_EEENS5_IJSB_NSA_ILi0EEESW_EEEEENS5_IJNS4_10UnderscoreESZ_SZ_EEEEENS4_13SM90_TMA_LOADENS4_14ComposedLayoutINS4_7SwizzleILi2ELi4ELi3EEENS4_18smem_ptr_flag_bitsILi8EEENST_INS5_IJNSA_ILi8EEESH_EEENS5_IJSH_SB_EEEEEEEvNS4_8identityES12_S1C_vS1D_EENS_8epilogue10collective6detail29Sm90TmaWarpSpecializedAdapterINS1G_15DefaultEpilogueISJ_SK_SK_NS1F_6thread17LinearCombinationISJ_Li1EffLNS1K_9ScaleType4KindE0ELNS_15FloatRoundStyleE2ESJ_EENS1_15EpilogueDefaultEEEEEvvEEEEvNT_6ParamsE,"aw",@nobits
	.sectionflags	@""
	.align	16
	.zero		1024


//--------------------- .nv.shared.reserved.0     --------------------------
	.section	.nv.shared.reserved.0,"aw",@nobits
	.weak		__nv_reservedSMEM_offset_0_alias
	.size		__nv_reservedSMEM_offset_0_alias, 0, 0
	.other		__nv_reservedSMEM_offset_0_alias,@"STO_CUDA_RESERVED_SHARED STV_DEFAULT"
__nv_reservedSMEM_offset_0_alias:
	.zero		0


//--------------------- .nv.global                --------------------------
	.section	.nv.global,"aw",@nobits
.nv.global:
	.type		_ZN40_INTERNAL_2baa179c_4_k_cu_26fd54dd_208324cute1_E,@object
	.size		_ZN40_INTERNAL_2baa179c_4_k_cu_26fd54dd_208324cute1_E,(_ZN40_INTERNAL_2baa179c_4_k_cu_26fd54dd_208324cuda3std3__45__cpo6cbeginE - _ZN40_INTERNAL_2baa179c_4_k_cu_26fd54dd_208324cute1_E)
_ZN40_INTERNAL_2baa179c_4_k_cu_26fd54dd_208324cute1_E:
	.zero		1
	.type		_ZN40_INTERNAL_2baa179c_4_k_cu_26fd54dd_208324cuda3std3__45__cpo6cbeginE,@object
	.size		_ZN40_INTERNAL_2baa179c_4_k_cu_26fd54dd_208324cuda3std3__45__cpo6cbeginE,(_ZN40_INTERNAL_2baa179c_4_k_cu_26fd54dd_208324cuda3std3__48in_placeE - _ZN40_INTERNAL_2baa179c_4_k_cu_26fd54dd_208324cuda3std3__45__cpo6cbeginE)
_ZN40_INTERNAL_2baa179c_4_k_cu_26fd54dd_208324cuda3std3__45__cpo6cbeginE:
	.zero		1
	.type		_ZN40_INTERNAL_2baa179c_4_k_cu_26fd54dd_208324cuda3std3__48in_placeE,@object
	.size		_ZN40_INTERNAL_2baa179c_4_k_cu_26fd54dd_208324cuda3std3__48in_placeE,(_ZN40_INTERNAL_2baa179c_4_k_cu_26fd54dd_208324cuda3std6ranges3__45__cpo9iter_moveE - _ZN40_INTERNAL_2baa179c_4_k_cu_26fd54dd_208324cuda3std3__48in_placeE)
_ZN40_INTERNAL_2baa179c_4_k_cu_26fd54dd_208324cuda3std3__48in_placeE:
	.zero		1
	.type		_ZN40_INTERNAL_2baa179c_4_k_cu_26fd54dd_208324cuda3std6ranges3__45__cpo9iter_moveE,@object
	.size		_ZN40_INTERNAL_2baa179c_4_k_cu_26fd54dd_208324cuda3std6ranges3__45__cpo9iter_moveE,(_ZN40_INTERNAL_2baa179c_4_k_cu_26fd54dd_208324cuda3std3__45__cpo5beginE - _ZN40_INTERNAL_2baa179c_4_k_cu_26fd54dd_208324cuda3std6ranges3__45__cpo9iter_moveE)
_ZN40_INTERNAL_2baa179c_4_k_cu_26fd54dd_208324cuda3std6ranges3__45__cpo9iter_moveE:
	.zero		1
	.type		_ZN40_INTERNAL_2baa179c_4_k_cu_26fd54dd_208324cuda3std3__45__cpo5beginE,@object
	.size		_ZN40_INTERNAL_2baa179c_4_k_cu_26fd54dd_208324cuda3std3__45__cpo5beginE,(_ZN40_INTERNAL_2baa179c_4_k_cu_26fd54dd_208324cuda3std3__442_GLOBAL__N__2baa179c_4_k_cu_26fd54dd_208326ignoreE - _ZN40_INTERNAL_2baa179c_4_k_cu_26fd54dd_208324cuda3std3__45__cpo5beginE)
_ZN40_INTERNAL_2baa179c_4_k_cu_26fd54dd_208324cuda3std3__45__cpo5beginE:
	.zero		1
	.type		_ZN40_INTERNAL_2baa179c_4_k_cu_26fd54dd_208324cuda3std3__442_GLOBAL__N__2baa179c_4_k_cu_26fd54dd_208326ignoreE,@object
	.size		_ZN40_INTERNAL_2baa179c_4_k_cu_26fd54dd_208324cuda3std3__442_GLOBAL__N__2baa179c_4_k_cu_26fd54dd_208326ignoreE,(_ZN40_INTERNAL_2baa179c_4_k_cu_26fd54dd_208324cute7productE - _ZN40_INTERNAL_2baa179c_4_k_cu_26fd54dd_208324cuda3std3__442_GLOBAL__N__2baa179c_4_k_cu_26fd54dd_208326ignoreE)
_ZN40_INTERNAL_2baa179c_4_k_cu_26fd54dd_208324cuda3std3__442_GLOBAL__N__2baa179c_4_k_cu_26fd54dd_208326ignoreE:
	.zero		1
	.type		_ZN40_INTERNAL_2baa179c_4_k_cu_26fd54dd_208324cute7productE,@object
	.size		_ZN40_INTERNAL_2baa179c_4_k_cu_26fd54dd_208324cute7productE,(_ZN40_INTERNAL_2baa179c_4_k_cu_26fd54dd_208324cuda3std3__45__cpo3endE - _ZN40_INTERNAL_2baa179c_4_k_cu_26fd54dd_208324cute7productE)
_ZN40_INTERNAL_2baa179c_4_k_cu_26fd54dd_208324cute7productE:
	.zero		1
	.type		_ZN40_INTERNAL_2baa179c_4_k_cu_26fd54dd_208324cuda3std3__45__cpo3endE,@object
	.size		_ZN40_INTERNAL_2baa179c_4_k_cu_26fd54dd_208324cuda3std3__45__cpo3endE,(_ZN40_INTERNAL_2baa179c_4_k_cu_26fd54dd_208324cuda3std3__419piecewise_constructE - _ZN40_INTERNAL_2baa179c_4_k_cu_26fd54dd_208324cuda3std3__45__cpo3endE)
_ZN40_INTERNAL_2baa179c_4_k_cu_26fd54dd_208324cuda3std3__45__cpo3endE:
	.zero		1
	.type		_ZN40_INTERNAL_2baa179c_4_k_cu_26fd54dd_208324cuda3std3__419piecewise_constructE,@object
	.size		_ZN40_INTERNAL_2baa179c_4_k_cu_26fd54dd_208324cuda3std3__419piecewise_constructE,(_ZN40_INTERNAL_2baa179c_4_k_cu_26fd54dd_208324cuda3std3__45__cpo4cendE - _ZN40_INTERNAL_2baa179c_4_k_cu_26fd54dd_208324cuda3std3__419piecewise_constructE)
_ZN40_INTERNAL_2baa179c_4_k_cu_26fd54dd_208324cuda3std3__419piecewise_constructE:
	.zero		1
	.type		_ZN40_INTERNAL_2baa179c_4_k_cu_26fd54dd_208324cuda3std3__45__cpo4cendE,@object
	.size		_ZN40_INTERNAL_2baa179c_4_k_cu_26fd54dd_208324cuda3std3__45__cpo4cendE,(_ZN40_INTERNAL_2baa179c_4_k_cu_26fd54dd_208324cuda3std6ranges3__45__cpo4swapE - _ZN40_INTERNAL_2baa179c_4_k_cu_26fd54dd_208324cuda3std3__45__cpo4cendE)
_ZN40_INTERNAL_2baa179c_4_k_cu_26fd54dd_208324cuda3std3__45__cpo4cendE:
	.zero		1
	.type		_ZN40_INTERNAL_2baa179c_4_k_cu_26fd54dd_208324cuda3std6ranges3__45__cpo4swapE,@object
	.size		_ZN40_INTERNAL_2baa179c_4_k_cu_26fd54dd_208324cuda3std6ranges3__45__cpo4swapE,(.L_7 - _ZN40_INTERNAL_2baa179c_4_k_cu_26fd54dd_208324cuda3std6ranges3__45__cpo4swapE)
_ZN40_INTERNAL_2baa179c_4_k_cu_26fd54dd_208324cuda3std6ranges3__45__cpo4swapE:
	.zero		1
.L_7:


//--------------------- .nv.constant0._ZN7cutlass13device_kernelINS_4gemm6kernel13GemmUniversalIN4cute5tupleIJiiiiEEENS1_10collective13CollectiveMmaINS1_37MainloopSm90TmaGmmaWarpSpecializedFP8ILi9ENS5_IJNS4_1CILi1EEESB_SB_EEENS1_35KernelTmaWarpSpecializedCooperativeEEENS5_IJNSA_ILi256EEENSA_ILi128EEENSA_ILi64EEEEEENS_12float_e5m2_tENS5_IJlSB_lEEESJ_SK_NS4_8TiledMMAINS4_8MMA_AtomIJNS4_4SM904GMMA31MMA_64x128x32_F32E5M2E5M2_SS_TNILNSO_7ScaleInE1ELSQ_1EEEEEENS4_6LayoutINS5_IJNSA_ILi2EEESB_SB_EEENS5_IJSB_NSA_ILi0EEESW_EEEEENS5_IJNS4_10UnderscoreESZ_SZ_EEEEENS4_13SM90_TMA_LOADENS4_14ComposedLayoutINS4_7SwizzleILi2ELi4ELi3EEENS4_18smem_ptr_flag_bitsILi8EEENST_INS5_IJNSA_ILi8EEESH_EEENS5_IJSH_SB_EEEEEEEvNS4_8identityES12_S1C_vS1D_EENS_8epilogue10collective6detail29Sm90TmaWarpSpecializedAdapterINS1G_15DefaultEpilogueISJ_SK_SK_NS1F_6thread17LinearCombinationISJ_Li1EffLNS1K_9ScaleType4KindE0ELNS_15FloatRoundStyleE2ESJ_EENS1_15EpilogueDefaultEEEEEvvEEEEvNT_6ParamsE --------------------------
	.section	.nv.constant0._ZN7cutlass13device_kernelINS_4gemm6kernel13GemmUniversalIN4cute5tupleIJiiiiEEENS1_10collective13CollectiveMmaINS1_37MainloopSm90TmaGmmaWarpSpecializedFP8ILi9ENS5_IJNS4_1CILi1EEESB_SB_EEENS1_35KernelTmaWarpSpecializedCooperativeEEENS5_IJNSA_ILi256EEENSA_ILi128EEENSA_ILi64EEEEEENS_12float_e5m2_tENS5_IJlSB_lEEESJ_SK_NS4_8TiledMMAINS4_8MMA_AtomIJNS4_4SM904GMMA31MMA_64x128x32_F32E5M2E5M2_SS_TNILNSO_7ScaleInE1ELSQ_1EEEEEENS4_6LayoutINS5_IJNSA_ILi2EEESB_SB_EEENS5_IJSB_NSA_ILi0EEESW_EEEEENS5_IJNS4_10UnderscoreESZ_SZ_EEEEENS4_13SM90_TMA_LOADENS4_14ComposedLayoutINS4_7SwizzleILi2ELi4ELi3EEENS4_18smem_ptr_flag_bitsILi8EEENST_INS5_IJNSA_ILi8EEESH_EEENS5_IJSH_SB_EEEEEEEvNS4_8identityES12_S1C_vS1D_EENS_8epilogue10collective6detail29Sm90TmaWarpSpecializedAdapterINS1G_15DefaultEpilogueISJ_SK_SK_NS1F_6thread17LinearCombinationISJ_Li1EffLNS1K_9ScaleType4KindE0ELNS_15FloatRoundStyleE2ESJ_EENS1_15EpilogueDefaultEEEEEvvEEEEvNT_6ParamsE,"a",@progbits
	.sectionflags	@""
	.align	4
.nv.constant0._ZN7cutlass13device_kernelINS_4gemm6kernel13GemmUniversalIN4cute5tupleIJiiiiEEENS1_10collective13CollectiveMmaINS1_37MainloopSm90TmaGmmaWarpSpecializedFP8ILi9ENS5_IJNS4_1CILi1EEESB_SB_EEENS1_35KernelTmaWarpSpecializedCooperativeEEENS5_IJNSA_ILi256EEENSA_ILi128EEENSA_ILi64EEEEEENS_12float_e5m2_tENS5_IJlSB_lEEESJ_SK_NS4_8TiledMMAINS4_8MMA_AtomIJNS4_4SM904GMMA31MMA_64x128x32_F32E5M2E5M2_SS_TNILNSO_7ScaleInE1ELSQ_1EEEEEENS4_6LayoutINS5_IJNSA_ILi2EEESB_SB_EEENS5_IJSB_NSA_ILi0EEESW_EEEEENS5_IJNS4_10UnderscoreESZ_SZ_EEEEENS4_13SM90_TMA_LOADENS4_14ComposedLayoutINS4_7SwizzleILi2ELi4ELi3EEENS4_18smem_ptr_flag_bitsILi8EEENST_INS5_IJNSA_ILi8EEESH_EEENS5_IJSH_SB_EEEEEEEvNS4_8identityES12_S1C_vS1D_EENS_8epilogue10collective6detail29Sm90TmaWarpSpecializedAdapterINS1G_15DefaultEpilogueISJ_SK_SK_NS1F_6thread17LinearCombinationISJ_Li1EffLNS1K_9ScaleType4KindE0ELNS_15FloatRoundStyleE2ESJ_EENS1_15EpilogueDefaultEEEEEvvEEEEvNT_6ParamsE:
	.zero		1664


//--------------------- SYMBOLS --------------------------

	.type		.nv.reservedSmem.offset0,@object
	.size		.nv.reservedSmem.offset0,0x4
